	.target	sm_100a

	.elftype	@"ET_EXEC"


//--------------------- .note.nv.tkinfo           --------------------------
	.section	.note.nv.tkinfo,"",@"SHT_NOTE"
	.sectionflags	@"SHF_NOTE_NV_TKINFO"
	.tkinfo
        /*0018*/ 	.word	0x00000002
        /*0030*/ 	.string	""
        /*0030*/ 	.string	"ptxas"
        /*0030*/ 	.string	"Cuda compilation tools, release 13.0, V13.0.88"
        /*0030*/ 	.string	"Build cuda_13.0.r13.0/compiler.36424714_0"
        /*0030*/ 	.string	"-arch sm_100a -m 64 "



//--------------------- .note.nv.cuinfo           --------------------------
	.section	.note.nv.cuinfo,"",@"SHT_NOTE"
	.sectionflags	@"SHF_NOTE_NV_CUINFO"
        /*0018*/ 	.short	0x0002
        /*001a*/ 	.short	0x0064
        /*001c*/ 	.short	0x0082
	.zero		2


//--------------------- .nv.info                  --------------------------
	.section	.nv.info,"",@"SHT_CUDA_INFO"
	.align	4


	//----- nvinfo : EIATTR_REGCOUNT
	.align		4
        /*0000*/ 	.byte	0x04, 0x2f
        /*0002*/ 	.short	(.L_19 - .L_18)
	.align		4
.L_18:
        /*0004*/ 	.word	index@(_ZN7cutlass13device_kernelINS_4gemm6kernel13GemmUniversalIN4cute5tupleIJiiiiEEENS1_10collective13CollectiveMmaINS1_35MainloopSm100TmaUmmaWarpSpecializedILi4ELi2ELi4ENS5_IJNS4_1CILi1EEESB_SB_EEEEENS5_IJNSA_ILi64EEENSA_ILi256EEESE_EEENS_6half_tENS5_IJlSB_lEEESH_SI_NS4_8TiledMMAINS4_8MMA_AtomIJNS4_20SM100_MMA_F16BF16_SSISH_SH_fLi64ELi256ELNS4_4UMMA5MajorE0ELSN_0ELNSM_7ScaleInE0ELSO_0EEEEEENS4_6LayoutISC_NS5_IJNSA_ILi0EEESS_SS_EEEEENS5_IJNS4_10UnderscoreESV_SV_EEEEENS4_13SM90_TMA_LOADENS4_14ComposedLayoutINS4_7SwizzleILi3ELi4ELi3EEENS4_18smem_ptr_flag_bitsILi16EEENSR_INS5_IJNSA_ILi8EEESE_EEENS5_IJSE_SB_EEEEEEEvNS4_8identityESY_S18_vS19_EENS_8epilogue10collective18CollectiveEpilogueINS1B_23Sm100TmaWarpSpecializedILi4ELi2ELi32ELb1ELb0EEEJSG_NS5_IJNSR_ISE_SB_EES1G_EEESH_SI_SH_SI_NS1B_6fusion15FusionCallbacksIS1F_NS1I_17LinearCombinationISH_fSH_fLNS_15FloatRoundStyleE2EEESG_S1H_JEEENS4_5SM1004TMEM4LOAD26SM100_TMEM_LOAD_16dp256b8xESY_S18_NS4_17SM75_U32x4_LDSM_NENS4_14SM90_TMA_STOREES18_NS4_17SM90_U32x4_STSM_NENS4_39AutoVectorizingCopyWithAssumedAlignmentILi128EEEEEEvvEEEEvNT_6ParamsE)
        /*0008*/ 	.word	0x00000070


	//----- nvinfo : EIATTR_FRAME_SIZE
	.align		4
.L_19:
        /*000c*/ 	.byte	0x04, 0x11
        /*000e*/ 	.short	(.L_21 - .L_20)
	.align		4
.L_20:
        /*0010*/ 	.word	index@($__internal_2_$__cuda_sm10x_tcgen05_guardrail_trap_unallocated_columns_being_dealloced)
        /*0014*/ 	.word	0x00000000


	//----- nvinfo : EIATTR_FRAME_SIZE
	.align		4
.L_21:
        /*0018*/ 	.byte	0x04, 0x11
        /*001a*/ 	.short	(.L_23 - .L_22)
	.align		4
.L_22:
        /*001c*/ 	.word	index@($__internal_1_$__cuda_sm10x_tcgen05_guardrail_trap_phase_invalid_during_alloc)
        /*0020*/ 	.word	0x00000000


	//----- nvinfo : EIATTR_FRAME_SIZE
	.align		4
.L_23:
        /*0024*/ 	.byte	0x04, 0x11
        /*0026*/ 	.short	(.L_25 - .L_24)
	.align		4
.L_24:
        /*0028*/ 	.word	index@($__internal_0_$__cuda_sm10x_tcgen05_guardrail_trap_col_being_dealloced_not_returned_by_alloc)
        /*002c*/ 	.word	0x00000000


	//----- nvinfo : EIATTR_FRAME_SIZE
	.align		4
.L_25:
        /*0030*/ 	.byte	0x04, 0x11
        /*0032*/ 	.short	(.L_27 - .L_26)
	.align		4
.L_26:
        /*0034*/ 	.word	index@(_ZN7cutlass13device_kernelINS_4gemm6kernel13GemmUniversalIN4cute5tupleIJiiiiEEENS1_10collective13CollectiveMmaINS1_35MainloopSm100TmaUmmaWarpSpecializedILi4ELi2ELi4ENS5_IJNS4_1CILi1EEESB_SB_EEEEENS5_IJNSA_ILi64EEENSA_ILi256EEESE_EEENS_6half_tENS5_IJlSB_lEEESH_SI_NS4_8TiledMMAINS4_8MMA_AtomIJNS4_20SM100_MMA_F16BF16_SSISH_SH_fLi64ELi256ELNS4_4UMMA5MajorE0ELSN_0ELNSM_7ScaleInE0ELSO_0EEEEEENS4_6LayoutISC_NS5_IJNSA_ILi0EEESS_SS_EEEEENS5_IJNS4_10UnderscoreESV_SV_EEEEENS4_13SM90_TMA_LOADENS4_14ComposedLayoutINS4_7SwizzleILi3ELi4ELi3EEENS4_18smem_ptr_flag_bitsILi16EEENSR_INS5_IJNSA_ILi8EEESE_EEENS5_IJSE_SB_EEEEEEEvNS4_8identityESY_S18_vS19_EENS_8epilogue10collective18CollectiveEpilogueINS1B_23Sm100TmaWarpSpecializedILi4ELi2ELi32ELb1ELb0EEEJSG_NS5_IJNSR_ISE_SB_EES1G_EEESH_SI_SH_SI_NS1B_6fusion15FusionCallbacksIS1F_NS1I_17LinearCombinationISH_fSH_fLNS_15FloatRoundStyleE2EEESG_S1H_JEEENS4_5SM1004TMEM4LOAD26SM100_TMEM_LOAD_16dp256b8xESY_S18_NS4_17SM75_U32x4_LDSM_NENS4_14SM90_TMA_STOREES18_NS4_17SM90_U32x4_STSM_NENS4_39AutoVectorizingCopyWithAssumedAlignmentILi128EEEEEEvvEEEEvNT_6ParamsE)
        /*0038*/ 	.word	0x00000000


	//----- nvinfo : EIATTR_MIN_STACK_SIZE
	.align		4
.L_27:
        /*003c*/ 	.byte	0x04, 0x12
        /*003e*/ 	.short	(.L_29 - .L_28)
	.align		4
.L_28:
        /*0040*/ 	.word	index@(_ZN7cutlass13device_kernelINS_4gemm6kernel13GemmUniversalIN4cute5tupleIJiiiiEEENS1_10collective13CollectiveMmaINS1_35MainloopSm100TmaUmmaWarpSpecializedILi4ELi2ELi4ENS5_IJNS4_1CILi1EEESB_SB_EEEEENS5_IJNSA_ILi64EEENSA_ILi256EEESE_EEENS_6half_tENS5_IJlSB_lEEESH_SI_NS4_8TiledMMAINS4_8MMA_AtomIJNS4_20SM100_MMA_F16BF16_SSISH_SH_fLi64ELi256ELNS4_4UMMA5MajorE0ELSN_0ELNSM_7ScaleInE0ELSO_0EEEEEENS4_6LayoutISC_NS5_IJNSA_ILi0EEESS_SS_EEEEENS5_IJNS4_10UnderscoreESV_SV_EEEEENS4_13SM90_TMA_LOADENS4_14ComposedLayoutINS4_7SwizzleILi3ELi4ELi3EEENS4_18smem_ptr_flag_bitsILi16EEENSR_INS5_IJNSA_ILi8EEESE_EEENS5_IJSE_SB_EEEEEEEvNS4_8identityESY_S18_vS19_EENS_8epilogue10collective18CollectiveEpilogueINS1B_23Sm100TmaWarpSpecializedILi4ELi2ELi32ELb1ELb0EEEJSG_NS5_IJNSR_ISE_SB_EES1G_EEESH_SI_SH_SI_NS1B_6fusion15FusionCallbacksIS1F_NS1I_17LinearCombinationISH_fSH_fLNS_15FloatRoundStyleE2EEESG_S1H_JEEENS4_5SM1004TMEM4LOAD26SM100_TMEM_LOAD_16dp256b8xESY_S18_NS4_17SM75_U32x4_LDSM_NENS4_14SM90_TMA_STOREES18_NS4_17SM90_U32x4_STSM_NENS4_39AutoVectorizingCopyWithAssumedAlignmentILi128EEEEEEvvEEEEvNT_6ParamsE)
        /*0044*/ 	.word	0x00000000
.L_29:


//--------------------- .nv.compat                --------------------------
	.section	.nv.compat,"",@"SHT_CUDA_COMPAT_INFO"
	.align	4
        /*0000*/ 	.byte	0x02, 0x09, 0x01, 0x00, 0x02, 0x02, 0x02, 0x00, 0x02, 0x05, 0x05, 0x00, 0x03, 0x07, 0x01, 0x01
        /*0010*/ 	.byte	0x02, 0x03, 0x01, 0x00, 0x02, 0x06, 0x01, 0x00, 0x04, 0x0b, 0x08, 0x00, 0x09, 0x00, 0x00, 0x00
        /*0020*/ 	.byte	0x00, 0x00, 0x00, 0x00


//--------------------- .nv.info._ZN7cutlass13device_kernelINS_4gemm6kernel13GemmUniversalIN4cute5tupleIJiiiiEEENS1_10collective13CollectiveMmaINS1_35MainloopSm100TmaUmmaWarpSpecializedILi4ELi2ELi4ENS5_IJNS4_1CILi1EEESB_SB_EEEEENS5_IJNSA_ILi64EEENSA_ILi256EEESE_EEENS_6half_tENS5_IJlSB_lEEESH_SI_NS4_8TiledMMAINS4_8MMA_AtomIJNS4_20SM100_MMA_F16BF16_SSISH_SH_fLi64ELi256ELNS4_4UMMA5MajorE0ELSN_0ELNSM_7ScaleInE0ELSO_0EEEEEENS4_6LayoutISC_NS5_IJNSA_ILi0EEESS_SS_EEEEENS5_IJNS4_10UnderscoreESV_SV_EEEEENS4_13SM90_TMA_LOADENS4_14ComposedLayoutINS4_7SwizzleILi3ELi4ELi3EEENS4_18smem_ptr_flag_bitsILi16EEENSR_INS5_IJNSA_ILi8EEESE_EEENS5_IJSE_SB_EEEEEEEvNS4_8identityESY_S18_vS19_EENS_8epilogue10collective18CollectiveEpilogueINS1B_23Sm100TmaWarpSpecializedILi4ELi2ELi32ELb1ELb0EEEJSG_NS5_IJNSR_ISE_SB_EES1G_EEESH_SI_SH_SI_NS1B_6fusion15FusionCallbacksIS1F_NS1I_17LinearCombinationISH_fSH_fLNS_15FloatRoundStyleE2EEESG_S1H_JEEENS4_5SM1004TMEM4LOAD26SM100_TMEM_LOAD_16dp256b8xESY_S18_NS4_17SM75_U32x4_LDSM_NENS4_14SM90_TMA_STOREES18_NS4_17SM90_U32x4_STSM_NENS4_39AutoVectorizingCopyWithAssumedAlignmentILi128EEEEEEvvEEEEvNT_6ParamsE --------------------------
	.section	.nv.info._ZN7cutlass13device_kernelINS_4gemm6kernel13GemmUniversalIN4cute5tupleIJiiiiEEENS1_10collective13CollectiveMmaINS1_35MainloopSm100TmaUmmaWarpSpecializedILi4ELi2ELi4ENS5_IJNS4_1CILi1EEESB_SB_EEEEENS5_IJNSA_ILi64EEENSA_ILi256EEESE_EEENS_6half_tENS5_IJlSB_lEEESH_SI_NS4_8TiledMMAINS4_8MMA_AtomIJNS4_20SM100_MMA_F16BF16_SSISH_SH_fLi64ELi256ELNS4_4UMMA5MajorE0ELSN_0ELNSM_7ScaleInE0ELSO_0EEEEEENS4_6LayoutISC_NS5_IJNSA_ILi0EEESS_SS_EEEEENS5_IJNS4_10UnderscoreESV_SV_EEEEENS4_13SM90_TMA_LOADENS4_14ComposedLayoutINS4_7SwizzleILi3ELi4ELi3EEENS4_18smem_ptr_flag_bitsILi16EEENSR_INS5_IJNSA_ILi8EEESE_EEENS5_IJSE_SB_EEEEEEEvNS4_8identityESY_S18_vS19_EENS_8epilogue10collective18CollectiveEpilogueINS1B_23Sm100TmaWarpSpecializedILi4ELi2ELi32ELb1ELb0EEEJSG_NS5_IJNSR_ISE_SB_EES1G_EEESH_SI_SH_SI_NS1B_6fusion15FusionCallbacksIS1F_NS1I_17LinearCombinationISH_fSH_fLNS_15FloatRoundStyleE2EEESG_S1H_JEEENS4_5SM1004TMEM4LOAD26SM100_TMEM_LOAD_16dp256b8xESY_S18_NS4_17SM75_U32x4_LDSM_NENS4_14SM90_TMA_STOREES18_NS4_17SM90_U32x4_STSM_NENS4_39AutoVectorizingCopyWithAssumedAlignmentILi128EEEEEEvvEEEEvNT_6ParamsE,"",@"SHT_CUDA_INFO"
	.sectionflags	@""
	.align	4


	//----- nvinfo : EIATTR_CUDA_API_VERSION
	.align		4
        /*0000*/ 	.byte	0x04, 0x37
        /*0002*/ 	.short	(.L_31 - .L_30)
.L_30:
        /*0004*/ 	.word	0x00000082


	//----- nvinfo : EIATTR_KPARAM_INFO
	.align		4
.L_31:
        /*0008*/ 	.byte	0x04, 0x17
        /*000a*/ 	.short	(.L_33 - .L_32)
.L_32:
        /*000c*/ 	.word	0x00000000
        /*0010*/ 	.short	0x0000
        /*0012*/ 	.short	0x0000
        /*0014*/ 	.byte	0x00, 0xf0, 0x01, 0x20


	//----- nvinfo : EIATTR_AT_ENTRY_FRAGMENTS
	.align		4
.L_33:
        /*0018*/ 	.byte	0x04, 0x4f
        /*001a*/ 	.short	(.L_35 - .L_34)


	//   ....[0]....
.L_34:
        /*001c*/ 	.word	0x00000006


	//----- nvinfo : EIATTR_RESERVED_SMEM_USED
	.align		4
.L_35:
        /*0020*/ 	.byte	0x01, 0x41
	.zero		2


	//----- nvinfo : EIATTR_SPARSE_MMA_MASK
	.align		4
        /*0024*/ 	.byte	0x03, 0x50
        /*0026*/ 	.short	0x0000


	//----- nvinfo : EIATTR_TCGEN05_1CTA_USED
	.align		4
        /*0028*/ 	.byte	0x01, 0x51
	.zero		2


	//----- nvinfo : EIATTR_MAXREG_COUNT
	.align		4
        /*002c*/ 	.byte	0x03, 0x1b
        /*002e*/ 	.short	0x00ff


	//----- nvinfo : EIATTR_NUM_BARRIERS
	.align		4
        /*0030*/ 	.byte	0x02, 0x4c
        /*0032*/ 	.byte	0x07
	.zero		1


	//----- nvinfo : EIATTR_EXTERNS
	.align		4
        /*0034*/ 	.byte	0x04, 0x0f
        /*0036*/ 	.short	(.L_37 - .L_36)


	//   ....[0]....
	.align		4
.L_36:
        /*0038*/ 	.word	index@(__assertfail)


	//----- nvinfo : EIATTR_MERCURY_ISA_VERSION
	.align		4
.L_37:
        /*003c*/ 	.byte	0x03, 0x5f
        /*003e*/ 	.short	0x0101


	//----- nvinfo : EIATTR_INT_WARP_WIDE_INSTR_OFFSETS
	.align		4
        /*0040*/ 	.byte	0x04, 0x31
        /*0042*/ 	.short	(.L_39 - .L_38)


	//   ....[0]....
.L_38:
        /*0044*/ 	.word	0x00001de0


	//   ....[1]....
        /*0048*/ 	.word	0x00003880


	//   ....[2]....
        /*004c*/ 	.word	0x000038b0


	//   ....[3]....
        /*0050*/ 	.word	0x00003900


	//   ....[4]....
        /*0054*/ 	.word	0x00004220


	//   ....[5]....
        /*0058*/ 	.word	0x00004280


	//   ....[6]....
        /*005c*/ 	.word	0x00004360


	//   ....[7]....
        /*0060*/ 	.word	0x000043d0


	//   ....[8]....
        /*0064*/ 	.word	0x000044e0


	//   ....[9]....
        /*0068*/ 	.word	0x00004570


	//   ....[10]....
        /*006c*/ 	.word	0x00004740


	//   ....[11]....
        /*0070*/ 	.word	0x000048a0


	//----- nvinfo : EIATTR_COOP_GROUP_MASK_REGIDS
	.align		4
.L_39:
        /*0074*/ 	.byte	0x04, 0x29
        /*0076*/ 	.short	(.L_41 - .L_40)


	//   ....[0]....
.L_40:
        /*0078*/ 	.word	0xffffffff


	//   ....[1]....
        /*007c*/ 	.word	0xffffffff


	//   ....[2]....
        /*0080*/ 	.word	0xffffffff


	//   ....[3]....
        /*0084*/ 	.word	0xffffffff


	//   ....[4]....
        /*0088*/ 	.word	0xffffffff


	//   ....[5]....
        /*008c*/ 	.word	0xffffffff


	//   ....[6]....
        /*0090*/ 	.word	0xffffffff


	//   ....[7]....
        /*0094*/ 	.word	0xffffffff


	//   ....[8]....
        /*0098*/ 	.word	0xffffffff


	//   ....[9]....
        /*009c*/ 	.word	0xffffffff


	//   ....[10]....
        /*00a0*/ 	.word	0xffffffff


	//   ....[11]....
        /*00a4*/ 	.word	0xffffffff


	//   ....[12]....
        /*00a8*/ 	.word	0xffffffff


	//----- nvinfo : EIATTR_COOP_GROUP_INSTR_OFFSETS
	.align		4
.L_41:
        /*00ac*/ 	.byte	0x04, 0x28
        /*00ae*/ 	.short	(.L_43 - .L_42)


	//   ....[0]....
.L_42:
        /*00b0*/ 	.word	0x00000090


	//   ....[1]....
        /*00b4*/ 	.word	0x000004d0


	//   ....[2]....
        /*00b8*/ 	.word	0x00000640


	//   ....[3]....
        /*00bc*/ 	.word	0x000007e0


	//   ....[4]....
        /*00c0*/ 	.word	0x000008e0


	//   ....[5]....
        /*00c4*/ 	.word	0x00000a50


	//   ....[6]....
        /*00c8*/ 	.word	0x00000bf0


	//   ....[7]....
        /*00cc*/ 	.word	0x00001cc0


	//   ....[8]....
        /*00d0*/ 	.word	0x00002aa0


	//   ....[9]....
        /*00d4*/ 	.word	0x00002cb0


	//   ....[10]....
        /*00d8*/ 	.word	0x00002ce0


	//   ....[11]....
        /*00dc*/ 	.word	0x00003770


	//   ....[12]....
        /*00e0*/ 	.word	0x000039a0


	//----- nvinfo : EIATTR_VRC_CTA_INIT_COUNT
	.align		4
.L_43:
        /*00e4*/ 	.byte	0x02, 0x4a
        /*00e6*/ 	.byte	0x80
	.zero		1


	//----- nvinfo : EIATTR_SYSCALL_OFFSETS
	.align		4
        /*00e8*/ 	.byte	0x04, 0x46
        /*00ea*/ 	.short	(.L_45 - .L_44)


	//   ....[0]....
.L_44:
        /*00ec*/ 	.word	0x00005350


	//   ....[1]....
        /*00f0*/ 	.word	0x00005440


	//   ....[2]....
        /*00f4*/ 	.word	0x00005c70


	//   ....[3]....
        /*00f8*/ 	.word	0x00006930


	//   ....[4]....
        /*00fc*/ 	.word	0x00007590


	//   ....[5]....
        /*0100*/ 	.word	0x000081f0


	//----- nvinfo : EIATTR_MBARRIER_INSTR_OFFSETS
	.align		4
.L_45:
        /*0104*/ 	.byte	0x04, 0x39
        /*0106*/ 	.short	(.L_47 - .L_46)


	//   ....[0]....
.L_46:
        /*0108*/ 	.word	0x000005b0
        /*010c*/ 	.word	0x000000ff
        /*0110*/ 	.word	0x00000000
        /*0114*/ 	.short	0x0100
        /*0116*/ 	.byte	0x05
	.zero		1


	//   ....[1]....
        /*0118*/ 	.word	0x000005c0
        /*011c*/ 	.word	0x000000ff
        /*0120*/ 	.word	0x00000020
        /*0124*/ 	.short	0x0100
        /*0126*/ 	.byte	0x05
	.zero		1


	//   ....[2]....
        /*0128*/ 	.word	0x000005d0
        /*012c*/ 	.word	0x000000ff
        /*0130*/ 	.word	0x00000008
        /*0134*/ 	.short	0x0100
        /*0136*/ 	.byte	0x05
	.zero		1


	//   ....[3]....
        /*0138*/ 	.word	0x000005e0
        /*013c*/ 	.word	0x000000ff
        /*0140*/ 	.word	0x00000028
        /*0144*/ 	.short	0x0100
        /*0146*/ 	.byte	0x05
	.zero		1


	//   ....[4]....
        /*0148*/ 	.word	0x000005f0
        /*014c*/ 	.word	0x000000ff
        /*0150*/ 	.word	0x00000010
        /*0154*/ 	.short	0x0100
        /*0156*/ 	.byte	0x05
	.zero		1


	//   ....[5]....
        /*0158*/ 	.word	0x00000600
        /*015c*/ 	.word	0x000000ff
        /*0160*/ 	.word	0x00000030
        /*0164*/ 	.short	0x0100
        /*0166*/ 	.byte	0x05
	.zero		1


	//   ....[6]....
        /*0168*/ 	.word	0x00000610
        /*016c*/ 	.word	0x000000ff
        /*0170*/ 	.word	0x00000018
        /*0174*/ 	.short	0x0100
        /*0176*/ 	.byte	0x05
	.zero		1


	//   ....[7]....
        /*0178*/ 	.word	0x00000620
        /*017c*/ 	.word	0x000000ff
        /*0180*/ 	.word	0x00000038
        /*0184*/ 	.short	0x0100
        /*0186*/ 	.byte	0x05
	.zero		1


	//   ....[8]....
        /*0188*/ 	.word	0x00000750
        /*018c*/ 	.word	0x000000ff
        /*0190*/ 	.word	0x00000040
        /*0194*/ 	.short	0x0100
        /*0196*/ 	.byte	0x07
	.zero		1


	//   ....[9]....
        /*0198*/ 	.word	0x00000760
        /*019c*/ 	.word	0x000000ff
        /*01a0*/ 	.word	0x00000060
        /*01a4*/ 	.short	0x0100
        /*01a6*/ 	.byte	0x07
	.zero		1


	//   ....[10]....
        /*01a8*/ 	.word	0x00000770
        /*01ac*/ 	.word	0x000000ff
        /*01b0*/ 	.word	0x00000048
        /*01b4*/ 	.short	0x0100
        /*01b6*/ 	.byte	0x07
	.zero		1


	//   ....[11]....
        /*01b8*/ 	.word	0x00000780
        /*01bc*/ 	.word	0x000000ff
        /*01c0*/ 	.word	0x00000068
        /*01c4*/ 	.short	0x0100
        /*01c6*/ 	.byte	0x07
	.zero		1


	//   ....[12]....
        /*01c8*/ 	.word	0x00000790
        /*01cc*/ 	.word	0x000000ff
        /*01d0*/ 	.word	0x00000050
        /*01d4*/ 	.short	0x0100
        /*01d6*/ 	.byte	0x07
	.zero		1


	//   ....[13]....
        /*01d8*/ 	.word	0x000007a0
        /*01dc*/ 	.word	0x000000ff
        /*01e0*/ 	.word	0x00000070
        /*01e4*/ 	.short	0x0100
        /*01e6*/ 	.byte	0x07
	.zero		1


	//   ....[14]....
        /*01e8*/ 	.word	0x000007b0
        /*01ec*/ 	.word	0x000000ff
        /*01f0*/ 	.word	0x00000058
        /*01f4*/ 	.short	0x0100
        /*01f6*/ 	.byte	0x07
	.zero		1


	//   ....[15]....
        /*01f8*/ 	.word	0x000007c0
        /*01fc*/ 	.word	0x000000ff
        /*0200*/ 	.word	0x00000078
        /*0204*/ 	.short	0x0100
        /*0206*/ 	.byte	0x07
	.zero		1


	//   ....[16]....
        /*0208*/ 	.word	0x000008b0
        /*020c*/ 	.word	0x000000ff
        /*0210*/ 	.word	0x00000080
        /*0214*/ 	.short	0x0100
        /*0216*/ 	.byte	0x05
	.zero		1


	//   ....[17]....
        /*0218*/ 	.word	0x000008c0
        /*021c*/ 	.word	0x000000ff
        /*0220*/ 	.word	0x00000088
        /*0224*/ 	.short	0x0100
        /*0226*/ 	.byte	0x05
	.zero		1


	//   ....[18]....
        /*0228*/ 	.word	0x00000a00
        /*022c*/ 	.word	0x000000ff
        /*0230*/ 	.word	0x00000090
        /*0234*/ 	.short	0x0100
        /*0236*/ 	.byte	0x05
	.zero		1


	//   ....[19]....
        /*0238*/ 	.word	0x00000a10
        /*023c*/ 	.word	0x000000ff
        /*0240*/ 	.word	0x000000a0
        /*0244*/ 	.short	0x0100
        /*0246*/ 	.byte	0x05
	.zero		1


	//   ....[20]....
        /*0248*/ 	.word	0x00000a20
        /*024c*/ 	.word	0x000000ff
        /*0250*/ 	.word	0x00000098
        /*0254*/ 	.short	0x0100
        /*0256*/ 	.byte	0x05
	.zero		1


	//   ....[21]....
        /*0258*/ 	.word	0x00000a30
        /*025c*/ 	.word	0x000000ff
        /*0260*/ 	.word	0x000000a8
        /*0264*/ 	.short	0x0100
        /*0266*/ 	.byte	0x05
	.zero		1


	//   ....[22]....
        /*0268*/ 	.word	0x00000b60
        /*026c*/ 	.word	0x000000ff
        /*0270*/ 	.word	0x000000b0
        /*0274*/ 	.short	0x0100
        /*0276*/ 	.byte	0x07
	.zero		1


	//   ....[23]....
        /*0278*/ 	.word	0x00000b70
        /*027c*/ 	.word	0x000000ff
        /*0280*/ 	.word	0x000000d0
        /*0284*/ 	.short	0x0100
        /*0286*/ 	.byte	0x07
	.zero		1


	//   ....[24]....
        /*0288*/ 	.word	0x00000b80
        /*028c*/ 	.word	0x000000ff
        /*0290*/ 	.word	0x000000b8
        /*0294*/ 	.short	0x0100
        /*0296*/ 	.byte	0x07
	.zero		1


	//   ....[25]....
        /*0298*/ 	.word	0x00000b90
        /*029c*/ 	.word	0x000000ff
        /*02a0*/ 	.word	0x000000d8
        /*02a4*/ 	.short	0x0100
        /*02a6*/ 	.byte	0x07
	.zero		1


	//   ....[26]....
        /*02a8*/ 	.word	0x00000ba0
        /*02ac*/ 	.word	0x000000ff
        /*02b0*/ 	.word	0x000000c0
        /*02b4*/ 	.short	0x0100
        /*02b6*/ 	.byte	0x07
	.zero		1


	//   ....[27]....
        /*02b8*/ 	.word	0x00000bb0
        /*02bc*/ 	.word	0x000000ff
        /*02c0*/ 	.word	0x000000e0
        /*02c4*/ 	.short	0x0100
        /*02c6*/ 	.byte	0x07
	.zero		1


	//   ....[28]....
        /*02c8*/ 	.word	0x00000bc0
        /*02cc*/ 	.word	0x000000ff
        /*02d0*/ 	.word	0x000000c8
        /*02d4*/ 	.short	0x0100
        /*02d6*/ 	.byte	0x07
	.zero		1


	//   ....[29]....
        /*02d8*/ 	.word	0x00000bd0
        /*02dc*/ 	.word	0x000000ff
        /*02e0*/ 	.word	0x000000e8
        /*02e4*/ 	.short	0x0100
        /*02e6*/ 	.byte	0x07
	.zero		1


	//   ....[30]....
        /*02e8*/ 	.word	0x00000cc0
        /*02ec*/ 	.word	0x000000ff
        /*02f0*/ 	.word	0x000000f0
        /*02f4*/ 	.short	0x0100
        /*02f6*/ 	.byte	0x05
	.zero		1


	//   ....[31]....
        /*02f8*/ 	.word	0x00000cd0
        /*02fc*/ 	.word	0x000000ff
        /*0300*/ 	.word	0x00000100
        /*0304*/ 	.short	0x0100
        /*0306*/ 	.byte	0x05
	.zero		1


	//   ....[32]....
        /*0308*/ 	.word	0x00000ce0
        /*030c*/ 	.word	0x000000ff
        /*0310*/ 	.word	0x000000f8
        /*0314*/ 	.short	0x0100
        /*0316*/ 	.byte	0x05
	.zero		1


	//   ....[33]....
        /*0318*/ 	.word	0x00000cf0
        /*031c*/ 	.word	0x000000ff
        /*0320*/ 	.word	0x00000108
        /*0324*/ 	.short	0x0100
        /*0326*/ 	.byte	0x05
	.zero		1


	//   ....[34]....
        /*0328*/ 	.word	0x000015c0
        /*032c*/ 	.word	0x00000002
        /*0330*/ 	.word	0x00000100
        /*0334*/ 	.short	0x010a
        /*0336*/ 	.byte	0xff
	.zero		1


	//   ....[35]....
        /*0338*/ 	.word	0x000015f0
        /*033c*/ 	.word	0x00000002
        /*0340*/ 	.word	0x000000f0
        /*0344*/ 	.short	0x0101
        /*0346*/ 	.byte	0xff
	.zero		1


	//   ....[36]....
        /*0348*/ 	.word	0x000016c0
        /*034c*/ 	.word	0x000000ff
        /*0350*/ 	.word	0x00000020
        /*0354*/ 	.short	0x010a
        /*0356*/ 	.byte	0x08
	.zero		1


	//   ....[37]....
        /*0358*/ 	.word	0x00001760
        /*035c*/ 	.word	0x000000ff
        /*0360*/ 	.word	0x00000020
        /*0364*/ 	.short	0x010a
        /*0366*/ 	.byte	0x21
	.zero		1


	//   ....[38]....
        /*0368*/ 	.word	0x000018b0
        /*036c*/ 	.word	0x000000ff
        /*0370*/ 	.word	0x00000020
        /*0374*/ 	.short	0x010a
        /*0376*/ 	.byte	0x08
	.zero		1


	//   ....[39]....
        /*0378*/ 	.word	0x000019c0
        /*037c*/ 	.word	0x000000ff
        /*0380*/ 	.word	0x00000088
        /*0384*/ 	.short	0x0101
        /*0386*/ 	.byte	0x04
	.zero		1


	//   ....[40]....
        /*0388*/ 	.word	0x000019e0
        /*038c*/ 	.word	0x000000ff
        /*0390*/ 	.word	0x00000020
        /*0394*/ 	.short	0x010a
        /*0396*/ 	.byte	0x08
	.zero		1


	//   ....[41]....
        /*0398*/ 	.word	0x00001a60
        /*039c*/ 	.word	0x000000ff
        /*03a0*/ 	.word	0x00000020
        /*03a4*/ 	.short	0x010a
        /*03a6*/ 	.byte	0x11
	.zero		1


	//   ....[42]....
        /*03a8*/ 	.word	0x00001bb0
        /*03ac*/ 	.word	0x000000ff
        /*03b0*/ 	.word	0x00000020
        /*03b4*/ 	.short	0x010a
        /*03b6*/ 	.byte	0x08
	.zero		1


	//   ....[43]....
        /*03b8*/ 	.word	0x00001cf0
        /*03bc*/ 	.word	0x00000002
        /*03c0*/ 	.word	0x00000090
        /*03c4*/ 	.short	0x010a
        /*03c6*/ 	.byte	0xff
	.zero		1


	//   ....[44]....
        /*03c8*/ 	.word	0x00001db0
        /*03cc*/ 	.word	0x00000002
        /*03d0*/ 	.word	0x00000000
        /*03d4*/ 	.short	0x0101
        /*03d6*/ 	.byte	0xff
	.zero		1


	//   ....[45]....
        /*03d8*/ 	.word	0x00002310
        /*03dc*/ 	.word	0x000000ff
        /*03e0*/ 	.word	0x00000000
        /*03e4*/ 	.short	0x010a
        /*03e6*/ 	.byte	0x05
	.zero		1


	//   ....[46]....
        /*03e8*/ 	.word	0x000023a0
        /*03ec*/ 	.word	0x000000ff
        /*03f0*/ 	.word	0x00000000
        /*03f4*/ 	.short	0x010a
        /*03f6*/ 	.byte	0x05
	.zero		1


	//   ....[47]....
        /*03f8*/ 	.word	0x00002430
        /*03fc*/ 	.word	0x000000ff
        /*0400*/ 	.word	0x00000000
        /*0404*/ 	.short	0x010a
        /*0406*/ 	.byte	0x05
	.zero		1


	//   ....[48]....
        /*0408*/ 	.word	0x000024d0
        /*040c*/ 	.word	0x00000000
        /*0410*/ 	.word	0x00000000
        /*0414*/ 	.short	0x010a
        /*0416*/ 	.byte	0xff
	.zero		1


	//   ....[49]....
        /*0418*/ 	.word	0x000025f0
        /*041c*/ 	.word	0x00000000
        /*0420*/ 	.word	0x000000f0
        /*0424*/ 	.short	0x010a
        /*0426*/ 	.byte	0xff
	.zero		1


	//   ....[50]....
        /*0428*/ 	.word	0x00002660
        /*042c*/ 	.word	0x00000000
        /*0430*/ 	.word	0x00000000
        /*0434*/ 	.short	0x0101
        /*0436*/ 	.byte	0xff
	.zero		1


	//   ....[51]....
        /*0438*/ 	.word	0x00002680
        /*043c*/ 	.word	0x000000ff
        /*0440*/ 	.word	0x000000a0
        /*0444*/ 	.short	0x010a
        /*0446*/ 	.byte	0x05
	.zero		1


	//   ....[52]....
        /*0448*/ 	.word	0x000027a0
        /*044c*/ 	.word	0x00000000
        /*0450*/ 	.word	0x00000090
        /*0454*/ 	.short	0x010a
        /*0456*/ 	.byte	0xff
	.zero		1


	//   ....[53]....
        /*0458*/ 	.word	0x000028a0
        /*045c*/ 	.word	0x00000000
        /*0460*/ 	.word	0x00000000
        /*0464*/ 	.short	0x0101
        /*0466*/ 	.byte	0xff
	.zero		1


	//   ....[54]....
        /*0468*/ 	.word	0x00002930
        /*046c*/ 	.word	0x000000ff
        /*0470*/ 	.word	0x000000a0
        /*0474*/ 	.short	0x0106
        /*0476*/ 	.byte	0x05
	.zero		1


	//   ....[55]....
        /*0478*/ 	.word	0x00002950
        /*047c*/ 	.word	0x000000ff
        /*0480*/ 	.word	0x000000a0
        /*0484*/ 	.short	0x010a
        /*0486*/ 	.byte	0x05
	.zero		1


	//   ....[56]....
        /*0488*/ 	.word	0x000029e0
        /*048c*/ 	.word	0x000000ff
        /*0490*/ 	.word	0x000000a0
        /*0494*/ 	.short	0x0106
        /*0496*/ 	.byte	0x04
	.zero		1


	//   ....[57]....
        /*0498*/ 	.word	0x00002a20
        /*049c*/ 	.word	0x00000000
        /*04a0*/ 	.word	0x000000a0
        /*04a4*/ 	.short	0x010a
        /*04a6*/ 	.byte	0xff
	.zero		1


	//   ....[58]....
        /*04a8*/ 	.word	0x00002f60
        /*04ac*/ 	.word	0x00000000
        /*04b0*/ 	.word	0x00000090
        /*04b4*/ 	.short	0x010a
        /*04b6*/ 	.byte	0xff
	.zero		1


	//   ....[59]....
        /*04b8*/ 	.word	0x00003060
        /*04bc*/ 	.word	0x00000003
        /*04c0*/ 	.word	0x00000000
        /*04c4*/ 	.short	0x0101
        /*04c6*/ 	.byte	0xff
	.zero		1


	//   ....[60]....
        /*04c8*/ 	.word	0x00003070
        /*04cc*/ 	.word	0x000000ff
        /*04d0*/ 	.word	0x00000000
        /*04d4*/ 	.short	0x010a
        /*04d6*/ 	.byte	0x06
	.zero		1


	//   ....[61]....
        /*04d8*/ 	.word	0x000030f0
        /*04dc*/ 	.word	0x000000ff
        /*04e0*/ 	.word	0x000000d0
        /*04e4*/ 	.short	0x010a
        /*04e6*/ 	.byte	0x07
	.zero		1


	//   ....[62]....
        /*04e8*/ 	.word	0x000031d0
        /*04ec*/ 	.word	0x000000ff
        /*04f0*/ 	.word	0x00000000
        /*04f4*/ 	.short	0x010a
        /*04f6*/ 	.byte	0x06
	.zero		1


	//   ....[63]....
        /*04f8*/ 	.word	0x00003300
        /*04fc*/ 	.word	0x000000ff
        /*0500*/ 	.word	0x00000000
        /*0504*/ 	.short	0x010a
        /*0506*/ 	.byte	0x1a
	.zero		1


	//   ....[64]....
        /*0508*/ 	.word	0x000035a0
        /*050c*/ 	.word	0x000000ff
        /*0510*/ 	.word	0x00000000
        /*0514*/ 	.short	0x010a
        /*0516*/ 	.byte	0x06
	.zero		1


	//   ....[65]....
        /*0518*/ 	.word	0x00003630
        /*051c*/ 	.word	0x000000ff
        /*0520*/ 	.word	0x00000000
        /*0524*/ 	.short	0x010a
        /*0526*/ 	.byte	0x06
	.zero		1


	//   ....[66]....
        /*0528*/ 	.word	0x000036c0
        /*052c*/ 	.word	0x000000ff
        /*0530*/ 	.word	0x00000000
        /*0534*/ 	.short	0x010a
        /*0536*/ 	.byte	0x06
	.zero		1


	//   ....[67]....
        /*0538*/ 	.word	0x00003750
        /*053c*/ 	.word	0x000000ff
        /*0540*/ 	.word	0x00000000
        /*0544*/ 	.short	0x010a
        /*0546*/ 	.byte	0x07
	.zero		1


	//   ....[68]....
        /*0548*/ 	.word	0x00003bd0
        /*054c*/ 	.word	0x00000000
        /*0550*/ 	.word	0x00000090
        /*0554*/ 	.short	0x010a
        /*0556*/ 	.byte	0xff
	.zero		1


	//   ....[69]....
        /*0558*/ 	.word	0x00003c90
        /*055c*/ 	.word	0x00000000
        /*0560*/ 	.word	0x00000000
        /*0564*/ 	.short	0x0101
        /*0566*/ 	.byte	0xff
	.zero		1


	//   ....[70]....
        /*0568*/ 	.word	0x00003fb0
        /*056c*/ 	.word	0x000000ff
        /*0570*/ 	.word	0x00000088
        /*0574*/ 	.short	0x010a
        /*0576*/ 	.byte	0x07
	.zero		1


	//   ....[71]....
        /*0578*/ 	.word	0x000041a0
        /*057c*/ 	.word	0x000000ff
        /*0580*/ 	.word	0x00000060
        /*0584*/ 	.short	0x010a
        /*0586*/ 	.byte	0x07
	.zero		1


	//   ....[72]....
        /*0588*/ 	.word	0x00004310
        /*058c*/ 	.word	0x000000ff
        /*0590*/ 	.word	0x00000040
        /*0594*/ 	.short	0x010b
        /*0596*/ 	.byte	0x07
	.zero		1


	//   ....[73]....
        /*0598*/ 	.word	0x00004320
        /*059c*/ 	.word	0x000000ff
        /*05a0*/ 	.word	0x00000000
        /*05a4*/ 	.short	0x0101
        /*05a6*/ 	.byte	0x08
	.zero		1


	//   ....[74]....
        /*05a8*/ 	.word	0x00004330
        /*05ac*/ 	.word	0x000000ff
        /*05b0*/ 	.word	0x00000068
        /*05b4*/ 	.short	0x010a
        /*05b6*/ 	.byte	0x07
	.zero		1


	//   ....[75]....
        /*05b8*/ 	.word	0x00004480
        /*05bc*/ 	.word	0x000000ff
        /*05c0*/ 	.word	0x00000048
        /*05c4*/ 	.short	0x010b
        /*05c6*/ 	.byte	0x07
	.zero		1


	//   ....[76]....
        /*05c8*/ 	.word	0x00004490
        /*05cc*/ 	.word	0x000000ff
        /*05d0*/ 	.word	0x00000000
        /*05d4*/ 	.short	0x0101
        /*05d6*/ 	.byte	0x08
	.zero		1


	//   ....[77]....
        /*05d8*/ 	.word	0x000044a0
        /*05dc*/ 	.word	0x000000ff
        /*05e0*/ 	.word	0x00000070
        /*05e4*/ 	.short	0x010a
        /*05e6*/ 	.byte	0x07
	.zero		1


	//   ....[78]....
        /*05e8*/ 	.word	0x00004620
        /*05ec*/ 	.word	0x000000ff
        /*05f0*/ 	.word	0x00000050
        /*05f4*/ 	.short	0x010b
        /*05f6*/ 	.byte	0x07
	.zero		1


	//   ....[79]....
        /*05f8*/ 	.word	0x00004660
        /*05fc*/ 	.word	0x000000ff
        /*0600*/ 	.word	0x00000000
        /*0604*/ 	.short	0x0101
        /*0606*/ 	.byte	0x08
	.zero		1


	//   ....[80]....
        /*0608*/ 	.word	0x000046a0
        /*060c*/ 	.word	0x000000ff
        /*0610*/ 	.word	0x00000078
        /*0614*/ 	.short	0x010a
        /*0616*/ 	.byte	0x07
	.zero		1


	//   ....[81]....
        /*0618*/ 	.word	0x000048e0
        /*061c*/ 	.word	0x000000ff
        /*0620*/ 	.word	0x00000058
        /*0624*/ 	.short	0x010b
        /*0626*/ 	.byte	0x07
	.zero		1


	//   ....[82]....
        /*0628*/ 	.word	0x00004900
        /*062c*/ 	.word	0x000000ff
        /*0630*/ 	.word	0x00000000
        /*0634*/ 	.short	0x0101
        /*0636*/ 	.byte	0x0d
	.zero		1


	//   ....[83]....
        /*0638*/ 	.word	0x00004930
        /*063c*/ 	.word	0x000000ff
        /*0640*/ 	.word	0x00000060
        /*0644*/ 	.short	0x010a
        /*0646*/ 	.byte	0x07
	.zero		1


	//   ....[84]....
        /*0648*/ 	.word	0x00004950
        /*064c*/ 	.word	0x000000ff
        /*0650*/ 	.word	0x00000068
        /*0654*/ 	.short	0x010a
        /*0656*/ 	.byte	0x07
	.zero		1


	//   ....[85]....
        /*0658*/ 	.word	0x00004970
        /*065c*/ 	.word	0x000000ff
        /*0660*/ 	.word	0x00000070
        /*0664*/ 	.short	0x010a
        /*0666*/ 	.byte	0x07
	.zero		1


	//   ....[86]....
        /*0668*/ 	.word	0x000049b0
        /*066c*/ 	.word	0x00000000
        /*0670*/ 	.word	0x00000078
        /*0674*/ 	.short	0x010a
        /*0676*/ 	.byte	0xff
	.zero		1


	//   ....[87]....
        /*0678*/ 	.word	0x00004d10
        /*067c*/ 	.word	0x00000000
        /*0680*/ 	.word	0x00000090
        /*0684*/ 	.short	0x010a
        /*0686*/ 	.byte	0xff
	.zero		1


	//   ....[88]....
        /*0688*/ 	.word	0x00004e20
        /*068c*/ 	.word	0x00000000
        /*0690*/ 	.word	0x00000000
        /*0694*/ 	.short	0x0101
        /*0696*/ 	.byte	0xff
	.zero		1


	//   ....[89]....
        /*0698*/ 	.word	0x000058a0
        /*069c*/ 	.word	0x000000ff
        /*06a0*/ 	.word	0x00000040
        /*06a4*/ 	.short	0x010a
        /*06a6*/ 	.byte	0x30
	.zero		1


	//   ....[90]....
        /*06a8*/ 	.word	0x000058e0
        /*06ac*/ 	.word	0x00000040
        /*06b0*/ 	.word	0x000000b0
        /*06b4*/ 	.short	0x010a
        /*06b6*/ 	.byte	0xff
	.zero		1


	//   ....[91]....
        /*06b8*/ 	.word	0x00005a50
        /*06bc*/ 	.word	0x000000ff
        /*06c0*/ 	.word	0x00000040
        /*06c4*/ 	.short	0x010a
        /*06c6*/ 	.byte	0x30
	.zero		1


	//   ....[92]....
        /*06c8*/ 	.word	0x00005b50
        /*06cc*/ 	.word	0x00000040
        /*06d0*/ 	.word	0x000000b0
        /*06d4*/ 	.short	0x010a
        /*06d6*/ 	.byte	0xff
	.zero		1


	//   ....[93]....
        /*06d8*/ 	.word	0x00006650
        /*06dc*/ 	.word	0x00000000
        /*06e0*/ 	.word	0x00000000
        /*06e4*/ 	.short	0x0101
        /*06e6*/ 	.byte	0xff
	.zero		1


	//   ....[94]....
        /*06e8*/ 	.word	0x00006660
        /*06ec*/ 	.word	0x00000002
        /*06f0*/ 	.word	0x00000040
        /*06f4*/ 	.short	0x010a
        /*06f6*/ 	.byte	0xff
	.zero		1


	//   ....[95]....
        /*06f8*/ 	.word	0x00006730
        /*06fc*/ 	.word	0x00000002
        /*0700*/ 	.word	0x00000040
        /*0704*/ 	.short	0x010a
        /*0706*/ 	.byte	0xff
	.zero		1


	//   ....[96]....
        /*0708*/ 	.word	0x000072b0
        /*070c*/ 	.word	0x0000004a
        /*0710*/ 	.word	0x00000000
        /*0714*/ 	.short	0x0101
        /*0716*/ 	.byte	0xff
	.zero		1


	//   ....[97]....
        /*0718*/ 	.word	0x000072d0
        /*071c*/ 	.word	0x00000000
        /*0720*/ 	.word	0x00000040
        /*0724*/ 	.short	0x010a
        /*0726*/ 	.byte	0xff
	.zero		1


	//   ....[98]....
        /*0728*/ 	.word	0x00007390
        /*072c*/ 	.word	0x00000000
        /*0730*/ 	.word	0x00000040
        /*0734*/ 	.short	0x010a
        /*0736*/ 	.byte	0xff
	.zero		1


	//   ....[99]....
        /*0738*/ 	.word	0x00007f10
        /*073c*/ 	.word	0x0000004a
        /*0740*/ 	.word	0x00000000
        /*0744*/ 	.short	0x0101
        /*0746*/ 	.byte	0xff
	.zero		1


	//   ....[100]....
        /*0748*/ 	.word	0x00007f30
        /*074c*/ 	.word	0x00000002
        /*0750*/ 	.word	0x00000040
        /*0754*/ 	.short	0x010a
        /*0756*/ 	.byte	0xff
	.zero		1


	//   ....[101]....
        /*0758*/ 	.word	0x00007ff0
        /*075c*/ 	.word	0x00000002
        /*0760*/ 	.word	0x00000040
        /*0764*/ 	.short	0x010a
        /*0766*/ 	.byte	0xff
	.zero		1


	//   ....[102]....
        /*0768*/ 	.word	0x00008350
        /*076c*/ 	.word	0x000000ff
        /*0770*/ 	.word	0x00000000
        /*0774*/ 	.short	0x0101
        /*0776*/ 	.byte	0x05
	.zero		1


	//   ....[103]....
        /*0778*/ 	.word	0x00008bd0
        /*077c*/ 	.word	0x00000000
        /*0780*/ 	.word	0x00000000
        /*0784*/ 	.short	0x0101
        /*0786*/ 	.byte	0xff
	.zero		1


	//   ....[104]....
        /*0788*/ 	.word	0x00008e40
        /*078c*/ 	.word	0x000000ff
        /*0790*/ 	.word	0x00000000
        /*0794*/ 	.short	0x0101
        /*0796*/ 	.byte	0x04
	.zero		1


	//   ....[105]....
        /*0798*/ 	.word	0x00008e60
        /*079c*/ 	.word	0x00000002
        /*07a0*/ 	.word	0x00000100
        /*07a4*/ 	.short	0x010a
        /*07a6*/ 	.byte	0xff
	.zero		1


	//   ....[106]....
        /*07a8*/ 	.word	0x00008ec0
        /*07ac*/ 	.word	0x00000002
        /*07b0*/ 	.word	0x00000020
        /*07b4*/ 	.short	0x010a
        /*07b6*/ 	.byte	0xff
	.zero		1


	//   ....[107]....
        /*07b8*/ 	.word	0x00008f20
        /*07bc*/ 	.word	0x00000002
        /*07c0*/ 	.word	0x00000020
        /*07c4*/ 	.short	0x010a
        /*07c6*/ 	.byte	0xff
	.zero		1


	//   ....[108]....
        /*07c8*/ 	.word	0x00008f70
        /*07cc*/ 	.word	0x00000002
        /*07d0*/ 	.word	0x00000090
        /*07d4*/ 	.short	0x010a
        /*07d6*/ 	.byte	0xff
	.zero		1


	//   ....[109]....
        /*07d8*/ 	.word	0x00008fd0
        /*07dc*/ 	.word	0x00000000
        /*07e0*/ 	.word	0x00000000
        /*07e4*/ 	.short	0x010a
        /*07e6*/ 	.byte	0xff
	.zero		1


	//   ....[110]....
        /*07e8*/ 	.word	0x00009030
        /*07ec*/ 	.word	0x00000000
        /*07f0*/ 	.word	0x00000000
        /*07f4*/ 	.short	0x010a
        /*07f6*/ 	.byte	0xff
	.zero		1


	//   ....[111]....
        /*07f8*/ 	.word	0x00009090
        /*07fc*/ 	.word	0x00000000
        /*0800*/ 	.word	0x00000000
        /*0804*/ 	.short	0x010a
        /*0806*/ 	.byte	0xff
	.zero		1


	//   ....[112]....
        /*0808*/ 	.word	0x000090e0
        /*080c*/ 	.word	0x00000000
        /*0810*/ 	.word	0x000000f0
        /*0814*/ 	.short	0x010a
        /*0816*/ 	.byte	0xff
	.zero		1


	//   ....[113]....
        /*0818*/ 	.word	0x00009140
        /*081c*/ 	.word	0x00000000
        /*0820*/ 	.word	0x000000a0
        /*0824*/ 	.short	0x010a
        /*0826*/ 	.byte	0xff
	.zero		1


	//   ....[114]....
        /*0828*/ 	.word	0x00009190
        /*082c*/ 	.word	0x00000000
        /*0830*/ 	.word	0x00000090
        /*0834*/ 	.short	0x010a
        /*0836*/ 	.byte	0xff
	.zero		1


	//   ....[115]....
        /*0838*/ 	.word	0x000091f0
        /*083c*/ 	.word	0x00000000
        /*0840*/ 	.word	0x000000a0
        /*0844*/ 	.short	0x010a
        /*0846*/ 	.byte	0xff
	.zero		1


	//   ....[116]....
        /*0848*/ 	.word	0x00009240
        /*084c*/ 	.word	0x00000000
        /*0850*/ 	.word	0x00000090
        /*0854*/ 	.short	0x010a
        /*0856*/ 	.byte	0xff
	.zero		1


	//   ....[117]....
        /*0858*/ 	.word	0x000092a0
        /*085c*/ 	.word	0x00000002
        /*0860*/ 	.word	0x000000d0
        /*0864*/ 	.short	0x010a
        /*0866*/ 	.byte	0xff
	.zero		1


	//   ....[118]....
        /*0868*/ 	.word	0x00009300
        /*086c*/ 	.word	0x00000000
        /*0870*/ 	.word	0x00000000
        /*0874*/ 	.short	0x010a
        /*0876*/ 	.byte	0xff
	.zero		1


	//   ....[119]....
        /*0878*/ 	.word	0x00009360
        /*087c*/ 	.word	0x00000000
        /*0880*/ 	.word	0x00000000
        /*0884*/ 	.short	0x010a
        /*0886*/ 	.byte	0xff
	.zero		1


	//   ....[120]....
        /*0888*/ 	.word	0x000093c0
        /*088c*/ 	.word	0x00000000
        /*0890*/ 	.word	0x00000000
        /*0894*/ 	.short	0x010a
        /*0896*/ 	.byte	0xff
	.zero		1


	//   ....[121]....
        /*0898*/ 	.word	0x00009420
        /*089c*/ 	.word	0x00000000
        /*08a0*/ 	.word	0x00000000
        /*08a4*/ 	.short	0x010a
        /*08a6*/ 	.byte	0xff
	.zero		1


	//   ....[122]....
        /*08a8*/ 	.word	0x00009480
        /*08ac*/ 	.word	0x00000000
        /*08b0*/ 	.word	0x00000000
        /*08b4*/ 	.short	0x010a
        /*08b6*/ 	.byte	0xff
	.zero		1


	//   ....[123]....
        /*08b8*/ 	.word	0x000094d0
        /*08bc*/ 	.word	0x00000000
        /*08c0*/ 	.word	0x00000090
        /*08c4*/ 	.short	0x010a
        /*08c6*/ 	.byte	0xff
	.zero		1


	//   ....[124]....
        /*08c8*/ 	.word	0x00009530
        /*08cc*/ 	.word	0x00000000
        /*08d0*/ 	.word	0x00000088
        /*08d4*/ 	.short	0x010a
        /*08d6*/ 	.byte	0xff
	.zero		1


	//   ....[125]....
        /*08d8*/ 	.word	0x00009590
        /*08dc*/ 	.word	0x00000000
        /*08e0*/ 	.word	0x00000060
        /*08e4*/ 	.short	0x010a
        /*08e6*/ 	.byte	0xff
	.zero		1


	//   ....[126]....
        /*08e8*/ 	.word	0x000095f0
        /*08ec*/ 	.word	0x00000000
        /*08f0*/ 	.word	0x00000068
        /*08f4*/ 	.short	0x010a
        /*08f6*/ 	.byte	0xff
	.zero		1


	//   ....[127]....
        /*08f8*/ 	.word	0x00009650
        /*08fc*/ 	.word	0x00000000
        /*0900*/ 	.word	0x00000070
        /*0904*/ 	.short	0x010a
        /*0906*/ 	.byte	0xff
	.zero		1


	//   ....[128]....
        /*0908*/ 	.word	0x000096b0
        /*090c*/ 	.word	0x00000000
        /*0910*/ 	.word	0x00000078
        /*0914*/ 	.short	0x010a
        /*0916*/ 	.byte	0xff
	.zero		1


	//   ....[129]....
        /*0918*/ 	.word	0x00009710
        /*091c*/ 	.word	0x00000000
        /*0920*/ 	.word	0x00000060
        /*0924*/ 	.short	0x010a
        /*0926*/ 	.byte	0xff
	.zero		1


	//   ....[130]....
        /*0928*/ 	.word	0x00009770
        /*092c*/ 	.word	0x00000000
        /*0930*/ 	.word	0x00000068
        /*0934*/ 	.short	0x010a
        /*0936*/ 	.byte	0xff
	.zero		1


	//   ....[131]....
        /*0938*/ 	.word	0x000097d0
        /*093c*/ 	.word	0x00000000
        /*0940*/ 	.word	0x00000070
        /*0944*/ 	.short	0x010a
        /*0946*/ 	.byte	0xff
	.zero		1


	//   ....[132]....
        /*0948*/ 	.word	0x00009820
        /*094c*/ 	.word	0x00000000
        /*0950*/ 	.word	0x00000090
        /*0954*/ 	.short	0x010a
        /*0956*/ 	.byte	0xff
	.zero		1


	//   ....[133]....
        /*0958*/ 	.word	0x00009880
        /*095c*/ 	.word	0x00000000
        /*0960*/ 	.word	0x00000040
        /*0964*/ 	.short	0x010a
        /*0966*/ 	.byte	0xff
	.zero		1


	//   ....[134]....
        /*0968*/ 	.word	0x000098d0
        /*096c*/ 	.word	0x00000040
        /*0970*/ 	.word	0x000000b0
        /*0974*/ 	.short	0x010a
        /*0976*/ 	.byte	0xff
	.zero		1


	//   ....[135]....
        /*0978*/ 	.word	0x00009920
        /*097c*/ 	.word	0x00000002
        /*0980*/ 	.word	0x00000040
        /*0984*/ 	.short	0x010a
        /*0986*/ 	.byte	0xff
	.zero		1


	//   ....[136]....
        /*0988*/ 	.word	0x00009970
        /*098c*/ 	.word	0x00000000
        /*0990*/ 	.word	0x00000040
        /*0994*/ 	.short	0x010a
        /*0996*/ 	.byte	0xff
	.zero		1


	//   ....[137]....
        /*0998*/ 	.word	0x000099c0
        /*099c*/ 	.word	0x00000002
        /*09a0*/ 	.word	0x00000040
        /*09a4*/ 	.short	0x010a
        /*09a6*/ 	.byte	0xff
	.zero		1


	//----- nvinfo : EIATTR_NUM_MBARRIERS
	.align		4
.L_47:
        /*09a8*/ 	.byte	0x03, 0x38
        /*09aa*/ 	.short	0x0022


	//----- nvinfo : EIATTR_EXIT_INSTR_OFFSETS
	.align		4
        /*09ac*/ 	.byte	0x04, 0x1c
        /*09ae*/ 	.short	(.L_49 - .L_48)


	//   ....[0]....
.L_48:
        /*09b0*/ 	.word	0x00002500


	//   ....[1]....
        /*09b4*/ 	.word	0x000029f0


	//   ....[2]....
        /*09b8*/ 	.word	0x00002a50


	//   ....[3]....
        /*09bc*/ 	.word	0x000039b0


	//   ....[4]....
        /*09c0*/ 	.word	0x000049e0


	//   ....[5]....
        /*09c4*/ 	.word	0x00004a20


	//   ....[6]....
        /*09c8*/ 	.word	0x00008d30


	//   ....[7]....
        /*09cc*/ 	.word	0x00008db0


	//   ....[8]....
        /*09d0*/ 	.word	0x00008de0


	//   ....[9]....
        /*09d4*/ 	.word	0x00008e50


	//----- nvinfo : EIATTR_MAX_THREADS
	.align		4
.L_49:
        /*09d8*/ 	.byte	0x04, 0x05
        /*09da*/ 	.short	(.L_51 - .L_50)
.L_50:
        /*09dc*/ 	.word	0x00000100
        /*09e0*/ 	.word	0x00000001
        /*09e4*/ 	.word	0x00000001


	//----- nvinfo : EIATTR_CRS_STACK_SIZE
	.align		4
.L_51:
        /*09e8*/ 	.byte	0x04, 0x1e
        /*09ea*/ 	.short	(.L_53 - .L_52)
.L_52:
        /*09ec*/ 	.word	0x00000000


	//----- nvinfo : EIATTR_CBANK_PARAM_SIZE
	.align		4
.L_53:
        /*09f0*/ 	.byte	0x03, 0x19
        /*09f2*/ 	.short	0x0800


	//----- nvinfo : EIATTR_PARAM_CBANK
	.align		4
        /*09f4*/ 	.byte	0x04, 0x0a
        /*09f6*/ 	.short	(.L_55 - .L_54)
	.align		4
.L_54:
        /*09f8*/ 	.word	index@(.nv.constant0._ZN7cutlass13device_kernelINS_4gemm6kernel13GemmUniversalIN4cute5tupleIJiiiiEEENS1_10collective13CollectiveMmaINS1_35MainloopSm100TmaUmmaWarpSpecializedILi4ELi2ELi4ENS5_IJNS4_1CILi1EEESB_SB_EEEEENS5_IJNSA_ILi64EEENSA_ILi256EEESE_EEENS_6half_tENS5_IJlSB_lEEESH_SI_NS4_8TiledMMAINS4_8MMA_AtomIJNS4_20SM100_MMA_F16BF16_SSISH_SH_fLi64ELi256ELNS4_4UMMA5MajorE0ELSN_0ELNSM_7ScaleInE0ELSO_0EEEEEENS4_6LayoutISC_NS5_IJNSA_ILi0EEESS_SS_EEEEENS5_IJNS4_10UnderscoreESV_SV_EEEEENS4_13SM90_TMA_LOADENS4_14ComposedLayoutINS4_7SwizzleILi3ELi4ELi3EEENS4_18smem_ptr_flag_bitsILi16EEENSR_INS5_IJNSA_ILi8EEESE_EEENS5_IJSE_SB_EEEEEEEvNS4_8identityESY_S18_vS19_EENS_8epilogue10collective18CollectiveEpilogueINS1B_23Sm100TmaWarpSpecializedILi4ELi2ELi32ELb1ELb0EEEJSG_NS5_IJNSR_ISE_SB_EES1G_EEESH_SI_SH_SI_NS1B_6fusion15FusionCallbacksIS1F_NS1I_17LinearCombinationISH_fSH_fLNS_15FloatRoundStyleE2EEESG_S1H_JEEENS4_5SM1004TMEM4LOAD26SM100_TMEM_LOAD_16dp256b8xESY_S18_NS4_17SM75_U32x4_LDSM_NENS4_14SM90_TMA_STOREES18_NS4_17SM90_U32x4_STSM_NENS4_39AutoVectorizingCopyWithAssumedAlignmentILi128EEEEEEvvEEEEvNT_6ParamsE)
        /*09fc*/ 	.short	0x0380
        /*09fe*/ 	.short	0x0800


	//----- nvinfo : EIATTR_SW_WAR
	.align		4
.L_55:
        /*0a00*/ 	.byte	0x04, 0x36
        /*0a02*/ 	.short	(.L_57 - .L_56)
.L_56:
        /*0a04*/ 	.word	0x00000008
.L_57:


//--------------------- .nv.callgraph             --------------------------
	.section	.nv.callgraph,"",@"SHT_CUDA_CALLGRAPH"
	.align	4
	.sectionentsize	8
	.align		4
        /*0000*/ 	.word	0x00000000
	.align		4
        /*0004*/ 	.word	0xffffffff
	.align		4
        /*0008*/ 	.word	index@(_ZN7cutlass13device_kernelINS_4gemm6kernel13GemmUniversalIN4cute5tupleIJiiiiEEENS1_10collective13CollectiveMmaINS1_35MainloopSm100TmaUmmaWarpSpecializedILi4ELi2ELi4ENS5_IJNS4_1CILi1EEESB_SB_EEEEENS5_IJNSA_ILi64EEENSA_ILi256EEESE_EEENS_6half_tENS5_IJlSB_lEEESH_SI_NS4_8TiledMMAINS4_8MMA_AtomIJNS4_20SM100_MMA_F16BF16_SSISH_SH_fLi64ELi256ELNS4_4UMMA5MajorE0ELSN_0ELNSM_7ScaleInE0ELSO_0EEEEEENS4_6LayoutISC_NS5_IJNSA_ILi0EEESS_SS_EEEEENS5_IJNS4_10UnderscoreESV_SV_EEEEENS4_13SM90_TMA_LOADENS4_14ComposedLayoutINS4_7SwizzleILi3ELi4ELi3EEENS4_18smem_ptr_flag_bitsILi16EEENSR_INS5_IJNSA_ILi8EEESE_EEENS5_IJSE_SB_EEEEEEEvNS4_8identityESY_S18_vS19_EENS_8epilogue10collective18CollectiveEpilogueINS1B_23Sm100TmaWarpSpecializedILi4ELi2ELi32ELb1ELb0EEEJSG_NS5_IJNSR_ISE_SB_EES1G_EEESH_SI_SH_SI_NS1B_6fusion15FusionCallbacksIS1F_NS1I_17LinearCombinationISH_fSH_fLNS_15FloatRoundStyleE2EEESG_S1H_JEEENS4_5SM1004TMEM4LOAD26SM100_TMEM_LOAD_16dp256b8xESY_S18_NS4_17SM75_U32x4_LDSM_NENS4_14SM90_TMA_STOREES18_NS4_17SM90_U32x4_STSM_NENS4_39AutoVectorizingCopyWithAssumedAlignmentILi128EEEEEEvvEEEEvNT_6ParamsE)
	.align		4
        /*000c*/ 	.word	index@(__assertfail)
	.align		4
        /*0010*/ 	.word	0x00000000
	.align		4
        /*0014*/ 	.word	0xfffffffe
	.align		4
        /*0018*/ 	.word	0x00000000
	.align		4
        /*001c*/ 	.word	0xfffffffd
	.align		4
        /*0020*/ 	.word	0x00000000
	.align		4
        /*0024*/ 	.word	0xfffffffc


//--------------------- .nv.constant4             --------------------------
	.section	.nv.constant4,"a",@progbits
	.align	8
	.align		8
.nv.constant4:
        /*0000*/ 	.dword	__assertfail
	.align		8
        /*0008*/ 	.dword	__unnamed_1
	.align		8
        /*0010*/ 	.dword	__unnamed_2
	.align		8
        /*0018*/ 	.dword	_ZN40_INTERNAL_e6442bfe_4_k_cu_63986a48_188304cuda3std3__45__cpo5beginE
	.align		8
        /*0020*/ 	.dword	_ZN40_INTERNAL_e6442bfe_4_k_cu_63986a48_188304cuda3std3__45__cpo3endE
	.align		8
        /*0028*/ 	.dword	_ZN40_INTERNAL_e6442bfe_4_k_cu_63986a48_188304cuda3std3__45__cpo6cbeginE
	.align		8
        /*0030*/ 	.dword	_ZN40_INTERNAL_e6442bfe_4_k_cu_63986a48_188304cuda3std3__45__cpo4cendE
	.align		8
        /*0038*/ 	.dword	_ZN40_INTERNAL_e6442bfe_4_k_cu_63986a48_188304cuda3std3__442_GLOBAL__N__e6442bfe_4_k_cu_63986a48_188306ignoreE
	.align		8
        /*0040*/ 	.dword	_ZN40_INTERNAL_e6442bfe_4_k_cu_63986a48_188304cuda3std3__419piecewise_constructE
	.align		8
        /*0048*/ 	.dword	_ZN40_INTERNAL_e6442bfe_4_k_cu_63986a48_188304cuda3std3__48in_placeE
	.align		8
        /*0050*/ 	.dword	_ZN40_INTERNAL_e6442bfe_4_k_cu_63986a48_188304cuda3std6ranges3__45__cpo4swapE
	.align		8
        /*0058*/ 	.dword	_ZN40_INTERNAL_e6442bfe_4_k_cu_63986a48_188304cuda3std6ranges3__45__cpo9iter_moveE
	.align		8
        /*0060*/ 	.dword	_ZN40_INTERNAL_e6442bfe_4_k_cu_63986a48_188304cute7productE
	.align		8
        /*0068*/ 	.dword	_ZN40_INTERNAL_e6442bfe_4_k_cu_63986a48_188304cute1_E
	.align		8
        /*0070*/ 	.dword	$str$25
	.align		8
        /*0078*/ 	.dword	$str$26
	.align		8
        /*0080*/ 	.dword	$str$27
	.align		8
        /*0088*/ 	.dword	$str$28


//--------------------- .text._ZN7cutlass13device_kernelINS_4gemm6kernel13GemmUniversalIN4cute5tupleIJiiiiEEENS1_10collective13CollectiveMmaINS1_35MainloopSm100TmaUmmaWarpSpecializedILi4ELi2ELi4ENS5_IJNS4_1CILi1EEESB_SB_EEEEENS5_IJNSA_ILi64EEENSA_ILi256EEESE_EEENS_6half_tENS5_IJlSB_lEEESH_SI_NS4_8TiledMMAINS4_8MMA_AtomIJNS4_20SM100_MMA_F16BF16_SSISH_SH_fLi64ELi256ELNS4_4UMMA5MajorE0ELSN_0ELNSM_7ScaleInE0ELSO_0EEEEEENS4_6LayoutISC_NS5_IJNSA_ILi0EEESS_SS_EEEEENS5_IJNS4_10UnderscoreESV_SV_EEEEENS4_13SM90_TMA_LOADENS4_14ComposedLayoutINS4_7SwizzleILi3ELi4ELi3EEENS4_18smem_ptr_flag_bitsILi16EEENSR_INS5_IJNSA_ILi8EEESE_EEENS5_IJSE_SB_EEEEEEEvNS4_8identityESY_S18_vS19_EENS_8epilogue10collective18CollectiveEpilogueINS1B_23Sm100TmaWarpSpecializedILi4ELi2ELi32ELb1ELb0EEEJSG_NS5_IJNSR_ISE_SB_EES1G_EEESH_SI_SH_SI_NS1B_6fusion15FusionCallbacksIS1F_NS1I_17LinearCombinationISH_fSH_fLNS_15FloatRoundStyleE2EEESG_S1H_JEEENS4_5SM1004TMEM4LOAD26SM100_TMEM_LOAD_16dp256b8xESY_S18_NS4_17SM75_U32x4_LDSM_NENS4_14SM90_TMA_STOREES18_NS4_17SM90_U32x4_STSM_NENS4_39AutoVectorizingCopyWithAssumedAlignmentILi128EEEEEEvvEEEEvNT_6ParamsE --------------------------
	.section	.text._ZN7cutlass13device_kernelINS_4gemm6kernel13GemmUniversalIN4cute5tupleIJiiiiEEENS1_10collective13CollectiveMmaINS1_35MainloopSm100TmaUmmaWarpSpecializedILi4ELi2ELi4ENS5_IJNS4_1CILi1EEESB_SB_EEEEENS5_IJNSA_ILi64EEENSA_ILi256EEESE_EEENS_6half_tENS5_IJlSB_lEEESH_SI_NS4_8TiledMMAINS4_8MMA_AtomIJNS4_20SM100_MMA_F16BF16_SSISH_SH_fLi64ELi256ELNS4_4UMMA5MajorE0ELSN_0ELNSM_7ScaleInE0ELSO_0EEEEEENS4_6LayoutISC_NS5_IJNSA_ILi0EEESS_SS_EEEEENS5_IJNS4_10UnderscoreESV_SV_EEEEENS4_13SM90_TMA_LOADENS4_14ComposedLayoutINS4_7SwizzleILi3ELi4ELi3EEENS4_18smem_ptr_flag_bitsILi16EEENSR_INS5_IJNSA_ILi8EEESE_EEENS5_IJSE_SB_EEEEEEEvNS4_8identityESY_S18_vS19_EENS_8epilogue10collective18CollectiveEpilogueINS1B_23Sm100TmaWarpSpecializedILi4ELi2ELi32ELb1ELb0EEEJSG_NS5_IJNSR_ISE_SB_EES1G_EEESH_SI_SH_SI_NS1B_6fusion15FusionCallbacksIS1F_NS1I_17LinearCombinationISH_fSH_fLNS_15FloatRoundStyleE2EEESG_S1H_JEEENS4_5SM1004TMEM4LOAD26SM100_TMEM_LOAD_16dp256b8xESY_S18_NS4_17SM75_U32x4_LDSM_NENS4_14SM90_TMA_STOREES18_NS4_17SM90_U32x4_STSM_NENS4_39AutoVectorizingCopyWithAssumedAlignmentILi128EEEEEEvvEEEEvNT_6ParamsE,"ax",@progbits
	.align	128
.text._ZN7cutlass13device_kernelINS_4gemm6kernel13GemmUniversalIN4cute5tupleIJiiiiEEENS1_10collective13CollectiveMmaINS1_35MainloopSm100TmaUmmaWarpSpecializedILi4ELi2ELi4ENS5_IJNS4_1CILi1EEESB_SB_EEEEENS5_IJNSA_ILi64EEENSA_ILi256EEESE_EEENS_6half_tENS5_IJlSB_lEEESH_SI_NS4_8TiledMMAINS4_8MMA_AtomIJNS4_20SM100_MMA_F16BF16_SSISH_SH_fLi64ELi256ELNS4_4UMMA5MajorE0ELSN_0ELNSM_7ScaleInE0ELSO_0EEEEEENS4_6LayoutISC_NS5_IJNSA_ILi0EEESS_SS_EEEEENS5_IJNS4_10UnderscoreESV_SV_EEEEENS4_13SM90_TMA_LOADENS4_14ComposedLayoutINS4_7SwizzleILi3ELi4ELi3EEENS4_18smem_ptr_flag_bitsILi16EEENSR_INS5_IJNSA_ILi8EEESE_EEENS5_IJSE_SB_EEEEEEEvNS4_8identityESY_S18_vS19_EENS_8epilogue10collective18CollectiveEpilogueINS1B_23Sm100TmaWarpSpecializedILi4ELi2ELi32ELb1ELb0EEEJSG_NS5_IJNSR_ISE_SB_EES1G_EEESH_SI_SH_SI_NS1B_6fusion15FusionCallbacksIS1F_NS1I_17LinearCombinationISH_fSH_fLNS_15FloatRoundStyleE2EEESG_S1H_JEEENS4_5SM1004TMEM4LOAD26SM100_TMEM_LOAD_16dp256b8xESY_S18_NS4_17SM75_U32x4_LDSM_NENS4_14SM90_TMA_STOREES18_NS4_17SM90_U32x4_STSM_NENS4_39AutoVectorizingCopyWithAssumedAlignmentILi128EEEEEEvvEEEEvNT_6ParamsE:
        .type           _ZN7cutlass13device_kernelINS_4gemm6kernel13GemmUniversalIN4cute5tupleIJiiiiEEENS1_10collective13CollectiveMmaINS1_35MainloopSm100TmaUmmaWarpSpecializedILi4ELi2ELi4ENS5_IJNS4_1CILi1EEESB_SB_EEEEENS5_IJNSA_ILi64EEENSA_ILi256EEESE_EEENS_6half_tENS5_IJlSB_lEEESH_SI_NS4_8TiledMMAINS4_8MMA_AtomIJNS4_20SM100_MMA_F16BF16_SSISH_SH_fLi64ELi256ELNS4_4UMMA5MajorE0ELSN_0ELNSM_7ScaleInE0ELSO_0EEEEEENS4_6LayoutISC_NS5_IJNSA_ILi0EEESS_SS_EEEEENS5_IJNS4_10UnderscoreESV_SV_EEEEENS4_13SM90_TMA_LOADENS4_14ComposedLayoutINS4_7SwizzleILi3ELi4ELi3EEENS4_18smem_ptr_flag_bitsILi16EEENSR_INS5_IJNSA_ILi8EEESE_EEENS5_IJSE_SB_EEEEEEEvNS4_8identityESY_S18_vS19_EENS_8epilogue10collective18CollectiveEpilogueINS1B_23Sm100TmaWarpSpecializedILi4ELi2ELi32ELb1ELb0EEEJSG_NS5_IJNSR_ISE_SB_EES1G_EEESH_SI_SH_SI_NS1B_6fusion15FusionCallbacksIS1F_NS1I_17LinearCombinationISH_fSH_fLNS_15FloatRoundStyleE2EEESG_S1H_JEEENS4_5SM1004TMEM4LOAD26SM100_TMEM_LOAD_16dp256b8xESY_S18_NS4_17SM75_U32x4_LDSM_NENS4_14SM90_TMA_STOREES18_NS4_17SM90_U32x4_STSM_NENS4_39AutoVectorizingCopyWithAssumedAlignmentILi128EEEEEEvvEEEEvNT_6ParamsE,@function
        .size           _ZN7cutlass13device_kernelINS_4gemm6kernel13GemmUniversalIN4cute5tupleIJiiiiEEENS1_10collective13CollectiveMmaINS1_35MainloopSm100TmaUmmaWarpSpecializedILi4ELi2ELi4ENS5_IJNS4_1CILi1EEESB_SB_EEEEENS5_IJNSA_ILi64EEENSA_ILi256EEESE_EEENS_6half_tENS5_IJlSB_lEEESH_SI_NS4_8TiledMMAINS4_8MMA_AtomIJNS4_20SM100_MMA_F16BF16_SSISH_SH_fLi64ELi256ELNS4_4UMMA5MajorE0ELSN_0ELNSM_7ScaleInE0ELSO_0EEEEEENS4_6LayoutISC_NS5_IJNSA_ILi0EEESS_SS_EEEEENS5_IJNS4_10UnderscoreESV_SV_EEEEENS4_13SM90_TMA_LOADENS4_14ComposedLayoutINS4_7SwizzleILi3ELi4ELi3EEENS4_18smem_ptr_flag_bitsILi16EEENSR_INS5_IJNSA_ILi8EEESE_EEENS5_IJSE_SB_EEEEEEEvNS4_8identityESY_S18_vS19_EENS_8epilogue10collective18CollectiveEpilogueINS1B_23Sm100TmaWarpSpecializedILi4ELi2ELi32ELb1ELb0EEEJSG_NS5_IJNSR_ISE_SB_EES1G_EEESH_SI_SH_SI_NS1B_6fusion15FusionCallbacksIS1F_NS1I_17LinearCombinationISH_fSH_fLNS_15FloatRoundStyleE2EEESG_S1H_JEEENS4_5SM1004TMEM4LOAD26SM100_TMEM_LOAD_16dp256b8xESY_S18_NS4_17SM75_U32x4_LDSM_NENS4_14SM90_TMA_STOREES18_NS4_17SM90_U32x4_STSM_NENS4_39AutoVectorizingCopyWithAssumedAlignmentILi128EEEEEEvvEEEEvNT_6ParamsE,(.L_x_176 - _ZN7cutlass13device_kernelINS_4gemm6kernel13GemmUniversalIN4cute5tupleIJiiiiEEENS1_10collective13CollectiveMmaINS1_35MainloopSm100TmaUmmaWarpSpecializedILi4ELi2ELi4ENS5_IJNS4_1CILi1EEESB_SB_EEEEENS5_IJNSA_ILi64EEENSA_ILi256EEESE_EEENS_6half_tENS5_IJlSB_lEEESH_SI_NS4_8TiledMMAINS4_8MMA_AtomIJNS4_20SM100_MMA_F16BF16_SSISH_SH_fLi64ELi256ELNS4_4UMMA5MajorE0ELSN_0ELNSM_7ScaleInE0ELSO_0EEEEEENS4_6LayoutISC_NS5_IJNSA_ILi0EEESS_SS_EEEEENS5_IJNS4_10UnderscoreESV_SV_EEEEENS4_13SM90_TMA_LOADENS4_14ComposedLayoutINS4_7SwizzleILi3ELi4ELi3EEENS4_18smem_ptr_flag_bitsILi16EEENSR_INS5_IJNSA_ILi8EEESE_EEENS5_IJSE_SB_EEEEEEEvNS4_8identityESY_S18_vS19_EENS_8epilogue10collective18CollectiveEpilogueINS1B_23Sm100TmaWarpSpecializedILi4ELi2ELi32ELb1ELb0EEEJSG_NS5_IJNSR_ISE_SB_EES1G_EEESH_SI_SH_SI_NS1B_6fusion15FusionCallbacksIS1F_NS1I_17LinearCombinationISH_fSH_fLNS_15FloatRoundStyleE2EEESG_S1H_JEEENS4_5SM1004TMEM4LOAD26SM100_TMEM_LOAD_16dp256b8xESY_S18_NS4_17SM75_U32x4_LDSM_NENS4_14SM90_TMA_STOREES18_NS4_17SM90_U32x4_STSM_NENS4_39AutoVectorizingCopyWithAssumedAlignmentILi128EEEEEEvvEEEEvNT_6ParamsE)
        .other          _ZN7cutlass13device_kernelINS_4gemm6kernel13GemmUniversalIN4cute5tupleIJiiiiEEENS1_10collective13CollectiveMmaINS1_35MainloopSm100TmaUmmaWarpSpecializedILi4ELi2ELi4ENS5_IJNS4_1CILi1EEESB_SB_EEEEENS5_IJNSA_ILi64EEENSA_ILi256EEESE_EEENS_6half_tENS5_IJlSB_lEEESH_SI_NS4_8TiledMMAINS4_8MMA_AtomIJNS4_20SM100_MMA_F16BF16_SSISH_SH_fLi64ELi256ELNS4_4UMMA5MajorE0ELSN_0ELNSM_7ScaleInE0ELSO_0EEEEEENS4_6LayoutISC_NS5_IJNSA_ILi0EEESS_SS_EEEEENS5_IJNS4_10UnderscoreESV_SV_EEEEENS4_13SM90_TMA_LOADENS4_14ComposedLayoutINS4_7SwizzleILi3ELi4ELi3EEENS4_18smem_ptr_flag_bitsILi16EEENSR_INS5_IJNSA_ILi8EEESE_EEENS5_IJSE_SB_EEEEEEEvNS4_8identityESY_S18_vS19_EENS_8epilogue10collective18CollectiveEpilogueINS1B_23Sm100TmaWarpSpecializedILi4ELi2ELi32ELb1ELb0EEEJSG_NS5_IJNSR_ISE_SB_EES1G_EEESH_SI_SH_SI_NS1B_6fusion15FusionCallbacksIS1F_NS1I_17LinearCombinationISH_fSH_fLNS_15FloatRoundStyleE2EEESG_S1H_JEEENS4_5SM1004TMEM4LOAD26SM100_TMEM_LOAD_16dp256b8xESY_S18_NS4_17SM75_U32x4_LDSM_NENS4_14SM90_TMA_STOREES18_NS4_17SM90_U32x4_STSM_NENS4_39AutoVectorizingCopyWithAssumedAlignmentILi128EEEEEEvvEEEEvNT_6ParamsE,@"STO_CUDA_ENTRY STV_DEFAULT"
_ZN7cutlass13device_kernelINS_4gemm6kernel13GemmUniversalIN4cute5tupleIJiiiiEEENS1_10collective13CollectiveMmaINS1_35MainloopSm100TmaUmmaWarpSpecializedILi4ELi2ELi4ENS5_IJNS4_1CILi1EEESB_SB_EEEEENS5_IJNSA_ILi64EEENSA_ILi256EEESE_EEENS_6half_tENS5_IJlSB_lEEESH_SI_NS4_8TiledMMAINS4_8MMA_AtomIJNS4_20SM100_MMA_F16BF16_SSISH_SH_fLi64ELi256ELNS4_4UMMA5MajorE0ELSN_0ELNSM_7ScaleInE0ELSO_0EEEEEENS4_6LayoutISC_NS5_IJNSA_ILi0EEESS_SS_EEEEENS5_IJNS4_10UnderscoreESV_SV_EEEEENS4_13SM90_TMA_LOADENS4_14ComposedLayoutINS4_7SwizzleILi3ELi4ELi3EEENS4_18smem_ptr_flag_bitsILi16EEENSR_INS5_IJNSA_ILi8EEESE_EEENS5_IJSE_SB_EEEEEEEvNS4_8identityESY_S18_vS19_EENS_8epilogue10collective18CollectiveEpilogueINS1B_23Sm100TmaWarpSpecializedILi4ELi2ELi32ELb1ELb0EEEJSG_NS5_IJNSR_ISE_SB_EES1G_EEESH_SI_SH_SI_NS1B_6fusion15FusionCallbacksIS1F_NS1I_17LinearCombinationISH_fSH_fLNS_15FloatRoundStyleE2EEESG_S1H_JEEENS4_5SM1004TMEM4LOAD26SM100_TMEM_LOAD_16dp256b8xESY_S18_NS4_17SM75_U32x4_LDSM_NENS4_14SM90_TMA_STOREES18_NS4_17SM90_U32x4_STSM_NENS4_39AutoVectorizingCopyWithAssumedAlignmentILi128EEEEEEvvEEEEvNT_6ParamsE:
[----:B------:R-:W1:Y:S01]  /*0000*/  LDC R1, c[0x0][0x37c] ;  /* 0x0000df00ff017b82 */ /* 0x000e620000000800 */
[----:B------:R-:W2:Y:S01]  /*0010*/  S2R R101, SR_TID.X ;  /* 0x0000000000657919 */ /* 0x000ea20000002100 */
[----:B------:R-:W3:Y:S01]  /*0020*/  LDCU.64 UR4, c[0x0][0x890] ;  /* 0x00011200ff0477ac */ /* 0x000ee20008000a00 */
[----:B------:R-:W-:Y:S02]  /*0030*/  PRMT R88, RZ, 0x7610, R88 ;  /* 0x00007610ff587816 */ /* 0x000fe40000000058 */
[----:B------:R-:W-:Y:S01]  /*0040*/  ELECT P5, URZ, PT ;  /* 0x0000000000ff782f */ /* 0x000fe200038a0000 */
[----:B------:R-:W4:Y:S01]  /*0050*/  LDCU.64 UR46, c[0x0][0x358] ;  /* 0x00006b00ff2e77ac */ /* 0x000f220008000a00 */
[----:B---3--:R-:W-:-:S04]  /*0060*/  UISETP.NE.U32.AND UP0, UPT, UR4, URZ, UPT ;  /* 0x000000ff0400728c */ /* 0x008fc8000bf05070 */
[----:B------:R-:W-:Y:S01]  /*0070*/  UISETP.NE.AND.EX UP0, UPT, UR5, URZ, UPT, UP0 ;  /* 0x000000ff0500728c */ /* 0x000fe2000bf05300 */
[----:B--2---:R-:W-:-:S05]  /*0080*/  SHF.R.U32.HI R93, RZ, 0x5, R101 ;  /* 0x00000005ff5d7819 */ /* 0x004fca0000011665 */
[----:B------:R-:W2:Y:S02]  /*0090*/  SHFL.IDX PT, R0, R93, RZ, 0x1f ;  /* 0x00001fff5d007589 */ /* 0x000ea400000e0000 */
[----:B--2---:R-:W-:Y:S01]  /*00a0*/  R2UR UR8, R0 ;  /* 0x00000000000872ca */ /* 0x004fe200000e0000 */
[----:B-1--4-:R-:W-:-:S14]  /*00b0*/  BRA.U UP0, `(.L_x_0) ;  /* 0x00000001002c7547 */ /* 0x012fdc000b800000 */
[----:B------:R-:W1:Y:S02]  /*00c0*/  LDCU.64 UR6, c[0x0][0x888] ;  /* 0x00011100ff0677ac */ /* 0x000e640008000a00 */
[----:B-1----:R-:W-:-:S04]  /*00d0*/  UISETP.NE.U32.AND UP0, UPT, UR6, URZ, UPT ;  /* 0x000000ff0600728c */ /* 0x002fc8000bf05070 */
[----:B------:R-:W-:-:S09]  /*00e0*/  UISETP.NE.AND.EX UP0, UPT, UR7, URZ, UPT, UP0 ;  /* 0x000000ff0700728c */ /* 0x000fd2000bf05300 */
[----:B------:R-:W-:Y:S05]  /*00f0*/  BRA.U !UP0, `(.L_x_1) ;  /* 0x0000000108107547 */ /* 0x000fea000b800000 */
[----:B------:R-:W1:Y:S02]  /*0100*/  LDC.64 R2, c[0x0][0x888] ;  /* 0x00022200ff027b82 */ /* 0x000e640000000a00 */
[----:B-1----:R1:W5:Y:S01]  /*0110*/  LDG.E R49, desc[UR46][R2.64] ;  /* 0x0000002e02317981 */ /* 0x002362000c1e1900 */
[----:B------:R-:W-:Y:S01]  /*0120*/  HFMA2 R88, -RZ, RZ, 0, 5.9604644775390625e-08 ;  /* 0x00000001ff587431 */ /* 0x000fe200000001ff */
[----:B------:R-:W-:Y:S05]  /*0130*/  BRA `(.L_x_0) ;  /* 0x00000000000c7947 */ /* 0x000fea0003800000 */
.L_x_1:
[----:B------:R-:W1:Y:S01]  /*0140*/  LDCU UR6, c[0x0][0x880] ;  /* 0x00011000ff0677ac */ /* 0x000e620008000800 */
[----:B------:R-:W-:Y:S01]  /*0150*/  HFMA2 R88, -RZ, RZ, 0, 5.9604644775390625e-08 ;  /* 0x00000001ff587431 */ /* 0x000fe200000001ff */
[----:B-1----:R-:W-:-:S07]  /*0160*/  MOV R49, UR6 ;  /* 0x0000000600317c02 */ /* 0x002fce0008000f00 */
.L_x_0:
[----:B------:R-:W2:Y:S02]  /*0170*/  LDCU.64 UR6, c[0x0][0x8b0] ;  /* 0x00011600ff0677ac */ /* 0x000ea40008000a00 */
[----:B--2---:R-:W-:-:S04]  /*0180*/  UISETP.NE.U32.AND UP0, UPT, UR6, URZ, UPT ;  /* 0x000000ff0600728c */ /* 0x004fc8000bf05070 */
[----:B------:R-:W-:-:S09]  /*0190*/  UISETP.NE.AND.EX UP0, UPT, UR7, URZ, UPT, UP0 ;  /* 0x000000ff0700728c */ /* 0x000fd2000bf05300 */
[----:B------:R-:W-:Y:S05]  /*01a0*/  BRA.U UP0, `(.L_x_2) ;  /* 0x0000000100247547 */ /* 0x000fea000b800000 */
[----:B------:R-:W2:Y:S02]  /*01b0*/  LDCU.64 UR6, c[0x0][0x8a8] ;  /* 0x00011500ff0677ac */ /* 0x000ea40008000a00 */
[----:B--2---:R-:W-:-:S04]  /*01c0*/  UISETP.NE.U32.AND UP0, UPT, UR6, URZ, UPT ;  /* 0x000000ff0600728c */ /* 0x004fc8000bf05070 */
[----:B------:R-:W-:-:S09]  /*01d0*/  UISETP.NE.AND.EX UP0, UPT, UR7, URZ, UPT, UP0 ;  /* 0x000000ff0700728c */ /* 0x000fd2000bf05300 */
[----:B------:R-:W-:Y:S05]  /*01e0*/  BRA.U !UP0, `(.L_x_3) ;  /* 0x00000001080c7547 */ /* 0x000fea000b800000 */
[----:B-1----:R-:W1:Y:S02]  /*01f0*/  LDC.64 R2, c[0x0][0x8a8] ;  /* 0x00022a00ff027b82 */ /* 0x002e640000000a00 */
[----:B-1----:R2:W5:Y:S01]  /*0200*/  LDG.E R47, desc[UR46][R2.64] ;  /* 0x0000002e022f7981 */ /* 0x002562000c1e1900 */
[----:B------:R-:W-:Y:S05]  /*0210*/  BRA `(.L_x_2) ;  /* 0x0000000000087947 */ /* 0x000fea0003800000 */
.L_x_3:
[----:B------:R-:W2:Y:S02]  /*0220*/  LDCU UR6, c[0x0][0x8a0] ;  /* 0x00011400ff0677ac */ /* 0x000ea40008000800 */
[----:B--2---:R-:W-:Y:S02]  /*0230*/  MOV R47, UR6 ;  /* 0x00000006002f7c02 */ /* 0x004fe40008000f00 */
.L_x_2:
[----:B------:R-:W-:Y:S01]  /*0240*/  IMAD.U32 R0, RZ, RZ, UR8 ;  /* 0x00000008ff007e24 */ /* 0x000fe2000f8e00ff */
[----:B------:R-:W-:Y:S04]  /*0250*/  BSSY.RECONVERGENT B0, `(.L_x_4) ;  /* 0x000000c000007945 */ /* 0x000fe80003800200 */
[C---:B------:R-:W-:Y:S02]  /*0260*/  ISETP.NE.OR P1, PT, R0.reuse, 0x1, !P5 ;  /* 0x000000010000780c */ /* 0x040fe40006f25670 */
[----:B------:R-:W-:-:S11]  /*0270*/  ISETP.NE.OR P0, PT, R0, 0x3, !P5 ;  /* 0x000000030000780c */ /* 0x000fd60006f05670 */
[----:B------:R-:W-:Y:S05]  /*0280*/  @P1 BRA `(.L_x_5) ;  /* 0x0000000000201947 */ /* 0x000fea0003800000 */
[----:B------:R-:W3:Y:S02]  /*0290*/  LDCU.64 UR6, c[0x0][0x348] ;  /* 0x00006900ff0677ac */ /* 0x000ee40008000a00 */
[----:B---3--:R-:W-:Y:S02]  /*02a0*/  UIADD3 UR10, UP1, UPT, UR6, 0x80, URZ ;  /* 0x00000080060a7890 */ /* 0x008fe4000ff3e0ff */
[----:B------:R-:W-:Y:S02]  /*02b0*/  UIADD3 UR6, UP0, UPT, UR6, 0x180, URZ ;  /* 0x0000018006067890 */ /* 0x000fe4000ff1e0ff */
[----:B------:R-:W-:Y:S02]  /*02c0*/  UIADD3.X UR11, UPT, UPT, URZ, UR7, URZ, UP1, !UPT ;  /* 0x00000007ff0b7290 */ /* 0x000fe40008ffe4ff */
[----:B------:R-:W-:-:S07]  /*02d0*/  UIADD3.X UR7, UPT, UPT, URZ, UR7, URZ, UP0, !UPT ;  /* 0x00000007ff077290 */ /* 0x000fce00087fe4ff */
[----:B------:R3:W-:Y:S02]  /*02e0*/  UTMACCTL.PF [UR10] ;  /* 0x000000000a0079b9 */ /* 0x0007e40008040000 */
[----:B------:R3:W-:Y:S02]  /*02f0*/  UTMACCTL.PF [UR6] ;  /* 0x00000000060079b9 */ /* 0x0007e40008040000 */
[----:B---3--:R-:W-:Y:S01]  /*0300*/  NOP ;  /* 0x0000000000007918 */ /* 0x008fe20000000000 */
.L_x_5:
[----:B------:R-:W-:Y:S05]  /*0310*/  BSYNC.RECONVERGENT B0 ;  /* 0x0000000000007941 */ /* 0x000fea0003800200 */
.L_x_4:
[----:B------:R-:W-:Y:S04]  /*0320*/  BSSY.RECONVERGENT B0, `(.L_x_6) ;  /* 0x000000a000007945 */ /* 0x000fe80003800200 */
        /* <DEDUP_REMOVED lines=9> */
.L_x_7:
[----:B------:R-:W-:Y:S05]  /*03c0*/  BSYNC.RECONVERGENT B0 ;  /* 0x0000000000007941 */ /* 0x000fea0003800200 */
.L_x_6:
[----:B------:R-:W3:Y:S01]  /*03d0*/  LDCU.64 UR6, c[0x0][0x888] ;  /* 0x00011100ff0677ac */ /* 0x000ee20008000a00 */
[----:B------:R-:W-:Y:S02]  /*03e0*/  UISETP.EQ.U32.AND UP1, UPT, UR4, URZ, UPT ;  /* 0x000000ff0400728c */ /* 0x000fe4000bf22070 */
[----:B------:R-:W-:Y:S02]  /*03f0*/  UPLOP3.LUT UP2, UPT, UPT, UPT, UPT, 0x80, 0x8 ;  /* 0x000000000008789c */ /* 0x000fe40003f4f070 */
[----:B---3--:R-:W-:-:S04]  /*0400*/  UISETP.NE.U32.AND UP0, UPT, UR6, URZ, UPT ;  /* 0x000000ff0600728c */ /* 0x008fc8000bf05070 */
[----:B------:R-:W-:-:S04]  /*0410*/  UISETP.NE.AND.EX UP0, UPT, UR7, URZ, UPT, UP0 ;  /* 0x000000ff0700728c */ /* 0x000fc8000bf05300 */
[----:B------:R-:W-:-:S04]  /*0420*/  UISETP.EQ.OR.EX UP3, UPT, UR5, URZ, !UP0, UP1 ;  /* 0x000000ff0500728c */ /* 0x000fc8000c762710 */
[----:B------:R-:W-:-:S05]  /*0430*/  UP2UR UR50, UPR, URZ, 0x8 ;  /* 0x00000008ff327883 */ /* 0x000fca0008000000 */
[----:B------:R-:W-:Y:S07]  /*0440*/  BRA.U !UP3, `(.L_x_8) ;  /* 0x000000010b207547 */ /* 0x000fee000b800000 */
[----:B------:R-:W-:Y:S01]  /*0450*/  UISETP.NE.U32.AND UP2, UPT, UR4, URZ, UPT ;  /* 0x000000ff0400728c */ /* 0x000fe2000bf45070 */
[----:B-----5:R-:W-:Y:S01]  /*0460*/  FSETP.NEU.AND P0, PT, R49, RZ, PT ;  /* 0x000000ff3100720b */ /* 0x020fe20003f0d000 */
[----:B------:R-:W-:Y:S02]  /*0470*/  USEL UR4, URZ, 0xffffffff, UP0 ;  /* 0xffffffffff047887 */ /* 0x000fe40008000000 */
[----:B------:R-:W-:-:S10]  /*0480*/  UISETP.NE.AND.EX UP2, UPT, UR5, URZ, UPT, UP2 ;  /* 0x000000ff0500728c */ /* 0x000fd4000bf45320 */
[----:B------:R-:W-:Y:S01]  /*0490*/  VOTEU.ANY UP1, P0 ;  /* 0x0000000000ff7886 */ /* 0x000fe20000020100 */
[----:B------:R-:W-:-:S04]  /*04a0*/  @!UP2 USEL UR4, URZ, 0xffffffff, UP1 ;  /* 0xffffffffff04a887 */ /* 0x000fc80008800000 */
[----:B------:R-:W-:-:S04]  /*04b0*/  ULOP3.LUT UR4, UR4, 0x1, URZ, 0xc0, !UPT ;  /* 0x0000000104047892 */ /* 0x000fc8000f8ec0ff */
[----:B------:R-:W-:-:S11]  /*04c0*/  UISETP.NE.U32.AND UP2, UPT, UR4, 0x1, UPT ;  /* 0x000000010400788c */ /* 0x000fd6000bf45070 */
.L_x_8:
[----:B-12---:R-:W1:Y:S01]  /*04d0*/  SHFL.IDX PT, R2, R93, RZ, 0x1f ;  /* 0x00001fff5d027589 */ /* 0x006e6200000e0000 */
[----:B------:R-:W-:-:S04]  /*04e0*/  UISETP.NE.AND UP1, UPT, UR8, 0x2, UPT ;  /* 0x000000020800788c */ /* 0x000fc8000bf25270 */
[----:B------:R-:W-:Y:S01]  /*04f0*/  USEL UR6, URZ, 0x1, UP1 ;  /* 0x00000001ff067887 */ /* 0x000fe20008800000 */
[----:B-1----:R-:W-:-:S13]  /*0500*/  ISETP.NE.AND P0, PT, R2, RZ, PT ;  /* 0x000000ff0200720c */ /* 0x002fda0003f05270 */
[----:B------:R-:W-:Y:S05]  /*0510*/  @P0 BRA `(.L_x_9) ;  /* 0x0000000000480947 */ /* 0x000fea0003800000 */
[----:B------:R-:W1:Y:S01]  /*0520*/  S2UR UR5, SR_CgaCtaId ;  /* 0x00000000000579c3 */ /* 0x000e620000008800 */
[----:B------:R-:W-:Y:S01]  /*0530*/  UMOV UR7, 0x400 ;  /* 0x0000040000077882 */ /* 0x000fe20000000000 */
[----:B------:R-:W-:Y:S01]  /*0540*/  UMOV UR4, 0x1 ;  /* 0x0000000100047882 */ /* 0x000fe20000000000 */
[----:B------:R-:W-:Y:S01]  /*0550*/  ELECT P0, URZ, PT ;  /* 0x0000000000ff782f */ /* 0x000fe20003800000 */
[----:B------:R-:W-:-:S04]  /*0560*/  UIADD3 UR10, UPT, UPT, -UR4, 0x100000, URZ ;  /* 0x00100000040a7890 */ /* 0x000fc8000fffe1ff */
[----:B------:R-:W-:Y:S02]  /*0570*/  USHF.L.U32 UR11, UR10, 0xb, URZ ;  /* 0x0000000b0a0b7899 */ /* 0x000fe400080006ff */
[----:B------:R-:W-:Y:S02]  /*0580*/  USHF.L.U32 UR10, UR10, 0x1, URZ ;  /* 0x000000010a0a7899 */ /* 0x000fe400080006ff */
[----:B-1----:R-:W-:Y:S01]  /*0590*/  ULEA UR5, UR5, UR7, 0x18 ;  /* 0x0000000705057291 */ /* 0x002fe2000f8ec0ff */
[----:B------:R-:W1:Y:S11]  /*05a0*/  FENCE.VIEW.ASYNC.S ;  /* 0x00000000000073c6 */ /* 0x000e760000000000 */
[----:B-1----:R1:W2:Y:S01]  /*05b0*/  SYNCS.EXCH.64 URZ, [UR5], UR10 ;  /* 0x0000000a05ff75b2 */ /* 0x0022a20008000100 */
[----:B------:R1:W3:Y:S01]  /*05c0*/  SYNCS.EXCH.64 URZ, [UR5+0x20], UR10 ;  /* 0x0000200a05ff75b2 */ /* 0x0002e20008000100 */
[----:B------:R1:W4:Y:S01]  /*05d0*/  SYNCS.EXCH.64 URZ, [UR5+0x8], UR10 ;  /* 0x0000080a05ff75b2 */ /* 0x0003220008000100 */
[----:B------:R1:W1:Y:S01]  /*05e0*/  SYNCS.EXCH.64 URZ, [UR5+0x28], UR10 ;  /* 0x0000280a05ff75b2 */ /* 0x0002620008000100 */
[----:B------:R1:W1:Y:S01]  /*05f0*/  SYNCS.EXCH.64 URZ, [UR5+0x10], UR10 ;  /* 0x0000100a05ff75b2 */ /* 0x0002620008000100 */
[----:B------:R1:W1:Y:S01]  /*0600*/  SYNCS.EXCH.64 URZ, [UR5+0x30], UR10 ;  /* 0x0000300a05ff75b2 */ /* 0x0002620008000100 */
[----:B------:R1:W1:Y:S01]  /*0610*/  SYNCS.EXCH.64 URZ, [UR5+0x18], UR10 ;  /* 0x0000180a05ff75b2 */ /* 0x0002620008000100 */
[----:B------:R1:W1:Y:S01]  /*0620*/  SYNCS.EXCH.64 URZ, [UR5+0x38], UR10 ;  /* 0x0000380a05ff75b2 */ /* 0x0002620008000100 */
[----:B------:R-:W-:Y:S01]  /*0630*/  NOP ;  /* 0x0000000000007918 */ /* 0x000fe20000000000 */
.L_x_9:
[----:B------:R-:W2:Y:S01]  /*0640*/  SHFL.IDX PT, R2, R93, RZ, 0x1f ;  /* 0x00001fff5d027589 */ /* 0x000ea200000e0000 */
[----:B------:R-:W-:Y:S01]  /*0650*/  NOP ;  /* 0x0000000000007918 */ /* 0x000fe20000000000 */
[----:B--2---:R-:W-:-:S13]  /*0660*/  ISETP.NE.AND P0, PT, R2, 0x1, PT ;  /* 0x000000010200780c */ /* 0x004fda0003f05270 */
[----:B------:R-:W-:Y:S05]  /*0670*/  @P0 BRA `(.L_x_10) ;  /* 0x0000000000580947 */ /* 0x000fea0003800000 */
[----:B------:R-:W2:Y:S01]  /*0680*/  S2UR UR7, SR_CgaCtaId ;  /* 0x00000000000779c3 */ /* 0x000ea20000008800 */
[----:B------:R-:W-:Y:S01]  /*0690*/  UMOV UR9, 0x400 ;  /* 0x0000040000097882 */ /* 0x000fe20000000000 */
[----:B-1----:R-:W-:Y:S01]  /*06a0*/  UMOV UR5, 0x20 ;  /* 0x0000002000057882 */ /* 0x002fe20000000000 */
[----:B------:R-:W-:Y:S01]  /*06b0*/  UMOV UR4, 0x80 ;  /* 0x0000008000047882 */ /* 0x000fe20000000000 */
[----:B------:R-:W-:-:S04]  /*06c0*/  UIADD3 UR10, UPT, UPT, -UR5, 0x100000, URZ ;  /* 0x00100000050a7890 */ /* 0x000fc8000fffe1ff */
[----:B------:R-:W-:Y:S02]  /*06d0*/  USHF.L.U32 UR11, UR10, 0xb, URZ ;  /* 0x0000000b0a0b7899 */ /* 0x000fe400080006ff */
[----:B------:R-:W-:Y:S02]  /*06e0*/  USHF.L.U32 UR10, UR10, 0x1, URZ ;  /* 0x000000010a0a7899 */ /* 0x000fe400080006ff */
[----:B------:R-:W-:-:S04]  /*06f0*/  UIADD3 UR4, UPT, UPT, -UR4, 0x100000, URZ ;  /* 0x0010000004047890 */ /* 0x000fc8000fffe1ff */
[----:B------:R-:W-:Y:S02]  /*0700*/  USHF.L.U32 UR5, UR4, 0xb, URZ ;  /* 0x0000000b04057899 */ /* 0x000fe400080006ff */
[----:B------:R-:W-:Y:S01]  /*0710*/  USHF.L.U32 UR4, UR4, 0x1, URZ ;  /* 0x0000000104047899 */ /* 0x000fe200080006ff */
[----:B------:R-:W-:Y:S01]  /*0720*/  ELECT P0, URZ, PT ;  /* 0x0000000000ff782f */ /* 0x000fe20003800000 */
[----:B--2---:R-:W-:Y:S01]  /*0730*/  ULEA UR7, UR7, UR9, 0x18 ;  /* 0x0000000907077291 */ /* 0x004fe2000f8ec0ff */
[----:B------:R-:W1:Y:S11]  /*0740*/  FENCE.VIEW.ASYNC.S ;  /* 0x00000000000073c6 */ /* 0x000e760000000000 */
[----:B-1----:R2:W1:Y:S01]  /*0750*/  SYNCS.EXCH.64 URZ, [UR7+0x40], UR10 ;  /* 0x0000400a07ff75b2 */ /* 0x0024620008000100 */
[----:B------:R2:W1:Y:S01]  /*0760*/  SYNCS.EXCH.64 URZ, [UR7+0x60], UR4 ;  /* 0x0000600407ff75b2 */ /* 0x0004620008000100 */
[----:B------:R2:W1:Y:S01]  /*0770*/  SYNCS.EXCH.64 URZ, [UR7+0x48], UR10 ;  /* 0x0000480a07ff75b2 */ /* 0x0004620008000100 */
[----:B------:R2:W1:Y:S01]  /*0780*/  SYNCS.EXCH.64 URZ, [UR7+0x68], UR4 ;  /* 0x0000680407ff75b2 */ /* 0x0004620008000100 */
[----:B------:R2:W1:Y:S01]  /*0790*/  SYNCS.EXCH.64 URZ, [UR7+0x50], UR10 ;  /* 0x0000500a07ff75b2 */ /* 0x0004620008000100 */
[----:B------:R2:W1:Y:S01]  /*07a0*/  SYNCS.EXCH.64 URZ, [UR7+0x70], UR4 ;  /* 0x0000700407ff75b2 */ /* 0x0004620008000100 */
[----:B------:R2:W1:Y:S01]  /*07b0*/  SYNCS.EXCH.64 URZ, [UR7+0x58], UR10 ;  /* 0x0000580a07ff75b2 */ /* 0x0004620008000100 */
[----:B------:R2:W1:Y:S02]  /*07c0*/  SYNCS.EXCH.64 URZ, [UR7+0x78], UR4 ;  /* 0x0000780407ff75b2 */ /* 0x0004640008000100 */
[----:B--2---:R-:W-:Y:S01]  /*07d0*/  NOP ;  /* 0x0000000000007918 */ /* 0x004fe20000000000 */
.L_x_10:
[----:B------:R-:W2:Y:S01]  /*07e0*/  SHFL.IDX PT, R2, R93, RZ, 0x1f ;  /* 0x00001fff5d027589 */ /* 0x000ea200000e0000 */
[----:B------:R-:W-:Y:S01]  /*07f0*/  NOP ;  /* 0x0000000000007918 */ /* 0x000fe20000000000 */
[----:B--2---:R-:W-:-:S13]  /*0800*/  ISETP.NE.AND P0, PT, R2, 0x3, PT ;  /* 0x000000030200780c */ /* 0x004fda0003f05270 */
[----:B------:R-:W-:Y:S05]  /*0810*/  @P0 BRA `(.L_x_11) ;  /* 0x0000000000300947 */ /* 0x000fea0003800000 */
[----:B-1----:R-:W1:Y:S01]  /*0820*/  S2UR UR5, SR_CgaCtaId ;  /* 0x00000000000579c3 */ /* 0x002e620000008800 */
        /* <DEDUP_REMOVED lines=8> */
[----:B-1----:R2:W1:Y:S01]  /*08b0*/  SYNCS.EXCH.64 URZ, [UR5+0x80], UR10 ;  /* 0x0000800a05ff75b2 */ /* 0x0024620008000100 */
[----:B------:R2:W1:Y:S02]  /*08c0*/  SYNCS.EXCH.64 URZ, [UR5+0x88], UR10 ;  /* 0x0000880a05ff75b2 */ /* 0x0004640008000100 */
[----:B--2---:R-:W-:Y:S01]  /*08d0*/  NOP ;  /* 0x0000000000007918 */ /* 0x004fe20000000000 */
.L_x_11:
[----:B------:R-:W2:Y:S01]  /*08e0*/  SHFL.IDX PT, R2, R93, RZ, 0x1f ;  /* 0x00001fff5d027589 */ /* 0x000ea200000e0000 */
[----:B------:R-:W-:Y:S01]  /*08f0*/  NOP ;  /* 0x0000000000007918 */ /* 0x000fe20000000000 */
[----:B--2---:R-:W-:-:S13]  /*0900*/  ISETP.NE.AND P0, PT, R2, 0x4, PT ;  /* 0x000000040200780c */ /* 0x004fda0003f05270 */
[----:B------:R-:W-:Y:S05]  /*0910*/  @P0 BRA `(.L_x_12) ;  /* 0x00000000004c0947 */ /* 0x000fea0003800000 */
[----:B-1----:R-:W1:Y:S01]  /*0920*/  S2UR UR5, SR_CgaCtaId ;  /* 0x00000000000579c3 */ /* 0x002e620000008800 */
[----:B------:R-:W-:Y:S01]  /*0930*/  UMOV UR9, 0x100 ;  /* 0x0000010000097882 */ /* 0x000fe20000000000 */
[----:B------:R-:W-:Y:S01]  /*0940*/  UMOV UR7, 0x400 ;  /* 0x0000040000077882 */ /* 0x000fe20000000000 */
[----:B------:R-:W-:Y:S01]  /*0950*/  USEL UR9, UR9, 0xe0, UP2 ;  /* 0x000000e009097887 */ /* 0x000fe20009000000 */
[----:B------:R-:W-:Y:S01]  /*0960*/  UMOV UR4, 0x1 ;  /* 0x0000000100047882 */ /* 0x000fe20000000000 */
[----:B------:R-:W-:Y:S01]  /*0970*/  ELECT P0, URZ, PT ;  /* 0x0000000000ff782f */ /* 0x000fe20003800000 */
[----:B------:R-:W-:-:S04]  /*0980*/  UIADD3 UR10, UPT, UPT, -UR4, 0x100000, URZ ;  /* 0x00100000040a7890 */ /* 0x000fc8000fffe1ff */
[----:B------:R-:W-:Y:S02]  /*0990*/  USHF.L.U32 UR11, UR10, 0xb, URZ ;  /* 0x0000000b0a0b7899 */ /* 0x000fe400080006ff */
[----:B------:R-:W-:Y:S02]  /*09a0*/  USHF.L.U32 UR10, UR10, 0x1, URZ ;  /* 0x000000010a0a7899 */ /* 0x000fe400080006ff */
[----:B------:R-:W-:-:S04]  /*09b0*/  UIADD3 UR12, UPT, UPT, -UR9, 0x100000, URZ ;  /* 0x00100000090c7890 */ /* 0x000fc8000fffe1ff */
[----:B------:R-:W-:Y:S02]  /*09c0*/  USHF.L.U32 UR13, UR12, 0xb, URZ ;  /* 0x0000000b0c0d7899 */ /* 0x000fe400080006ff */
[----:B------:R-:W-:Y:S02]  /*09d0*/  USHF.L.U32 UR12, UR12, 0x1, URZ ;  /* 0x000000010c0c7899 */ /* 0x000fe400080006ff */
[----:B-1----:R-:W-:Y:S01]  /*09e0*/  ULEA UR5, UR5, UR7, 0x18 ;  /* 0x0000000705057291 */ /* 0x002fe2000f8ec0ff */
[----:B------:R-:W1:Y:S11]  /*09f0*/  FENCE.VIEW.ASYNC.S ;  /* 0x00000000000073c6 */ /* 0x000e760000000000 */
[----:B-1----:R2:W1:Y:S01]  /*0a00*/  SYNCS.EXCH.64 URZ, [UR5+0x90], UR10 ;  /* 0x0000900a05ff75b2 */ /* 0x0024620008000100 */
[----:B------:R2:W1:Y:S01]  /*0a10*/  SYNCS.EXCH.64 URZ, [UR5+0xa0], UR12 ;  /* 0x0000a00c05ff75b2 */ /* 0x0004620008000100 */
[----:B------:R2:W1:Y:S01]  /*0a20*/  SYNCS.EXCH.64 URZ, [UR5+0x98], UR10 ;  /* 0x0000980a05ff75b2 */ /* 0x0004620008000100 */
[----:B------:R2:W1:Y:S02]  /*0a30*/  SYNCS.EXCH.64 URZ, [UR5+0xa8], UR12 ;  /* 0x0000a80c05ff75b2 */ /* 0x0004640008000100 */
[----:B--2---:R-:W-:Y:S01]  /*0a40*/  NOP ;  /* 0x0000000000007918 */ /* 0x004fe20000000000 */
.L_x_12:
        /* <DEDUP_REMOVED lines=26> */
.L_x_13:
        /* <DEDUP_REMOVED lines=18> */
.L_x_14:
[----:B-1----:R-:W1:Y:S01]  /*0d10*/  S2UR UR5, SR_CTAID.X ;  /* 0x00000000000579c3 */ /* 0x002e620000002500 */
[----:B------:R-:W-:-:S05]  /*0d20*/  CS2R.32 R87, SR_CgaSize ;  /* 0x0000000000577805 */ /* 0x000fca0000008a00 */
[----:B------:R-:W-:-:S05]  /*0d30*/  IMAD R87, R87, -0xa0, RZ ;  /* 0xffffff6057577824 */ /* 0x000fca00078e02ff */
[----:B------:R-:W-:-:S14]  /*0d40*/  R2UR UR9, R87 ;  /* 0x00000000570972ca */ /* 0x000fdc00000e0000 */
[----:B------:R-:W2:Y:S01]  /*0d50*/  LDCU UR9, c[0x0][UR9+0x2b0] ;  /* 0x00005600090977ac */ /* 0x000ea20008000800 */
[----:B------:R-:W-:Y:S01]  /*0d60*/  NOP ;  /* 0x0000000000007918 */ /* 0x000fe20000000000 */
[----:B------:R-:W-:-:S05]  /*0d70*/  CS2R.32 R87, SR_CgaSize ;  /* 0x0000000000577805 */ /* 0x000fca0000008a00 */
[----:B------:R-:W-:-:S05]  /*0d80*/  IMAD R87, R87, -0xa0, RZ ;  /* 0xffffff6057577824 */ /* 0x000fca00078e02ff */
[----:B------:R-:W-:-:S14]  /*0d90*/  R2UR UR7, R87 ;  /* 0x00000000570772ca */ /* 0x000fdc00000e0000 */
[----:B------:R-:W3:Y:S01]  /*0da0*/  LDCU UR7, c[0x0][UR7+0x2b4] ;  /* 0x00005680070777ac */ /* 0x000ee20008000800 */
[----:B------:R-:W4:Y:S08]  /*0db0*/  S2UR UR4, SR_CTAID.Y ;  /* 0x00000000000479c3 */ /* 0x000f300000002600 */
[----:B------:R-:W3:Y:S01]  /*0dc0*/  LDC R10, c[0x0][0xb24] ;  /* 0x0002c900ff0a7b82 */ /* 0x000ee20000000800 */
[----:B-1----:R-:W-:-:S02]  /*0dd0*/  I2FP.F32.U32 R87, UR5 ;  /* 0x0000000500577c45 */ /* 0x002fc40008201000 */
[----:B------:R-:W-:-:S05]  /*0de0*/  CS2R.32 R3, SR_CgaSize ;  /* 0x0000000000037805 */ /* 0x000fca0000008a00 */
[----:B------:R-:W-:-:S06]  /*0df0*/  IMAD R3, R3, -0xa0, RZ ;  /* 0xffffff6003037824 */ /* 0x000fcc00078e02ff */
[----:B------:R-:W1:Y:S01]  /*0e00*/  LDC R3, c[0x0][R3+0x2a0] ;  /* 0x0000a80003037b82 */ /* 0x000e620000000800 */
[----:B------:R-:W-:Y:S01]  /*0e10*/  MOV R15, UR5 ;  /* 0x00000005000f7c02 */ /* 0x000fe20008000f00 */
[----:B--2---:R-:W-:Y:S01]  /*0e20*/  FMUL R87, R87, UR9 ;  /* 0x0000000957577c20 */ /* 0x004fe20008400000 */
[----:B----4-:R-:W-:Y:S02]  /*0e30*/  I2FP.F32.U32 R86, UR4 ;  /* 0x0000000400567c45 */ /* 0x010fe40008201000 */
[----:B------:R-:W-:-:S05]  /*0e40*/  CS2R.32 R2, SR_CgaSize ;  /* 0x0000000000027805 */ /* 0x000fca0000008a00 */
[----:B------:R-:W-:-:S06]  /*0e50*/  IMAD R2, R2, -0xa0, RZ ;  /* 0xffffff6002027824 */ /* 0x000fcc00078e02ff */
[----:B------:R-:W2:Y:S01]  /*0e60*/  LDC R2, c[0x0][R2+0x2a4] ;  /* 0x0000a90002027b82 */ /* 0x000ea20000000800 */
[----:B------:R-:W-:Y:S01]  /*0e70*/  MOV R14, UR4 ;  /* 0x00000004000e7c02 */ /* 0x000fe20008000f00 */
[----:B------:R-:W4:Y:S01]  /*0e80*/  F2I.U32.TRUNC.NTZ R87, R87 ;  /* 0x0000005700577305 */ /* 0x000f22000020f000 */
[----:B---3--:R-:W-:-:S05]  /*0e90*/  FMUL R86, R86, UR7 ;  /* 0x0000000756567c20 */ /* 0x008fca0008400000 */
[----:B------:R-:W-:Y:S01]  /*0ea0*/  BAR.SYNC.DEFER_BLOCKING 0x0 ;  /* 0x0000000000007b1d */ /* 0x000fe20000010000 */
[----:B------:R-:W-:-:S05]  /*0eb0*/  ISETP.GE.AND P0, PT, R10, 0x1, PT ;  /* 0x000000010a00780c */ /* 0x000fca0003f06270 */
[----:B------:R-:W3:Y:S02]  /*0ec0*/  F2I.U32.TRUNC.NTZ R86, R86 ;  /* 0x0000005600567305 */ /* 0x000ee4000020f000 */
[----:B------:R-:W2:Y:S01]  /*0ed0*/  S2UR UR36, SR_CTAID.Z ;  /* 0x00000000002479c3 */ /* 0x000ea20000002700 */
[----:B----4-:R-:W-:-:S05]  /*0ee0*/  IADD3 R87, PT, PT, -R87, RZ, RZ ;  /* 0x000000ff57577210 */ /* 0x010fca0007ffe1ff */
[----:B-1----:R-:W-:Y:S01]  /*0ef0*/  IMAD R87, R3, R87, UR5 ;  /* 0x0000000503577e24 */ /* 0x002fe2000f8e0257 */
[----:B---3--:R-:W-:-:S05]  /*0f00*/  IADD3 R86, PT, PT, -R86, RZ, RZ ;  /* 0x000000ff56567210 */ /* 0x008fca0007ffe1ff */
[----:B--2---:R-:W-:Y:S01]  /*0f10*/  IMAD R86, R2, R86, UR4 ;  /* 0x0000000402567e24 */ /* 0x004fe2000f8e0256 */
[----:B------:R-:W-:Y:S06]  /*0f20*/  @!P0 BRA `(.L_x_15) ;  /* 0x0000000000b88947 */ /* 0x000fec0003800000 */
[----:B------:R-:W1:Y:S01]  /*0f30*/  LDC.64 R4, c[0x0][0xb18] ;  /* 0x0002c600ff047b82 */ /* 0x000e620000000a00 */
[----:B------:R-:W-:-:S07]  /*0f40*/  ISETP.NE.AND P0, PT, R10, 0x1, PT ;  /* 0x000000010a00780c */ /* 0x000fce0003f05270 */
[----:B------:R-:W2:Y:S08]  /*0f50*/  LDC R9, c[0x0][0xb0c] ;  /* 0x0002c300ff097b82 */ /* 0x000eb00000000800 */
[----:B------:R-:W3:Y:S08]  /*0f60*/  LDC R12, c[0x0][0x370] ;  /* 0x0000dc00ff0c7b82 */ /* 0x000ef00000000800 */
[----:B------:R-:W4:Y:S01]  /*0f70*/  LDC R11, c[0x0][0x374] ;  /* 0x0000dd00ff0b7b82 */ /* 0x000f220000000800 */
[----:B-1----:R-:W-:-:S07]  /*0f80*/  ISETP.NE.AND P1, PT, R4, 0x1, PT ;  /* 0x000000010400780c */ /* 0x002fce0003f25270 */
[----:B------:R-:W3:Y:S01]  /*0f90*/  LDC.64 R6, c[0x0][0xb10] ;  /* 0x0002c400ff067b82 */ /* 0x000ee20000000a00 */
[----:B--2---:R-:W-:-:S07]  /*0fa0*/  ISETP.NE.AND P2, PT, R9, 0x1, PT ;  /* 0x000000010900780c */ /* 0x004fce0003f45270 */
[----:B------:R-:W1:Y:S08]  /*0fb0*/  LDC R8, c[0x0][0xb20] ;  /* 0x0002c800ff087b82 */ /* 0x000e700000000800 */
[----:B------:R-:W2:Y:S01]  /*0fc0*/  LDC.64 R2, c[0x0][0xb28] ;  /* 0x0002ca00ff027b82 */ /* 0x000ea20000000a00 */
[----:B----4-:R-:W-:-:S04]  /*0fd0*/  IMAD.HI.U32 R13, R11, R5, RZ ;  /* 0x000000050b0d7227 */ /* 0x010fc800078e00ff */
[----:B------:R-:W-:-:S04]  /*0fe0*/  IMAD.HI.U32 R5, R14, R5, RZ ;  /* 0x000000050e057227 */ /* 0x000fc800078e00ff */
[----:B---3--:R-:W-:-:S05]  /*0ff0*/  IMAD.HI.U32 R16, R12, R6, RZ ;  /* 0x000000060c107227 */ /* 0x008fca00078e00ff */
[-C--:B------:R-:W-:Y:S01]  /*1000*/  @P2 SHF.R.U32.HI R12, RZ, R7.reuse, R16 ;  /* 0x00000007ff0c2219 */ /* 0x080fe20000011610 */
[----:B------:R-:W-:Y:S01]  /*1010*/  IMAD.HI.U32 R16, R15, R6, RZ ;  /* 0x000000060f107227 */ /* 0x000fe200078e00ff */
[-C--:B-1----:R-:W-:Y:S02]  /*1020*/  @P1 SHF.R.U32.HI R11, RZ, R8.reuse, R13 ;  /* 0x00000008ff0b1219 */ /* 0x082fe4000001160d */
[----:B------:R-:W-:Y:S02]  /*1030*/  SHF.R.U32.HI R5, RZ, R8, R5 ;  /* 0x00000008ff057219 */ /* 0x000fe40000011605 */
[----:B------:R-:W-:Y:S02]  /*1040*/  SHF.R.U32.HI R16, RZ, R7, R16 ;  /* 0x00000007ff107219 */ /* 0x000fe40000011610 */
[----:B------:R-:W-:Y:S01]  /*1050*/  SEL R5, R14, R5, !P1 ;  /* 0x000000050e057207 */ /* 0x000fe20004800000 */
[----:B--2---:R-:W-:Y:S01]  /*1060*/  IMAD.HI.U32 R13, R11, R2, RZ ;  /* 0x000000020b0d7227 */ /* 0x004fe200078e00ff */
[----:B------:R-:W-:-:S03]  /*1070*/  SEL R16, R15, R16, !P2 ;  /* 0x000000100f107207 */ /* 0x000fc60005000000 */
[----:B------:R-:W-:Y:S01]  /*1080*/  IMAD.HI.U32 R6, R12, R2, RZ ;  /* 0x000000020c067227 */ /* 0x000fe200078e00ff */
[----:B------:R-:W-:-:S04]  /*1090*/  @P0 SHF.R.U32.HI R11, RZ, R3, R13 ;  /* 0x00000003ff0b0219 */ /* 0x000fc8000001160d */
[----:B------:R-:W-:Y:S01]  /*10a0*/  @P0 SHF.R.U32.HI R12, RZ, R3, R6 ;  /* 0x00000003ff0c0219 */ /* 0x000fe20000011606 */
[----:B------:R-:W-:-:S04]  /*10b0*/  IMAD R11, R11, R10, RZ ;  /* 0x0000000a0b0b7224 */ /* 0x000fc800078e02ff */
[----:B------:R-:W-:Y:S01]  /*10c0*/  IMAD R6, R12, R10, RZ ;  /* 0x0000000a0c067224 */ /* 0x000fe200078e02ff */
[----:B------:R-:W-:-:S04]  /*10d0*/  ISETP.GE.AND P1, PT, R5, R11, PT ;  /* 0x0000000b0500720c */ /* 0x000fc80003f26270 */
[----:B------:R-:W-:Y:S01]  /*10e0*/  ISETP.GE.OR P1, PT, R16, R6, P1 ;  /* 0x000000061000720c */ /* 0x000fe20000f26670 */
[----:B------:R-:W-:-:S05]  /*10f0*/  IMAD.HI.U32 R6, R5, R2, RZ ;  /* 0x0000000205067227 */ /* 0x000fca00078e00ff */
[----:B------:R-:W-:-:S04]  /*1100*/  SHF.R.U32.HI R6, RZ, R3, R6 ;  /* 0x00000003ff067219 */ /* 0x000fc80000011606 */
[----:B------:R-:W-:-:S03]  /*1110*/  SEL R6, R5, R6, !P0 ;  /* 0x0000000605067207 */ /* 0x000fc60004000000 */
[----:B------:R-:W-:Y:S01]  /*1120*/  @!P1 IMAD.HI.U32 R7, R16, R2, RZ ;  /* 0x0000000210079227 */ /* 0x000fe200078e00ff */
[----:B------:R-:W-:-:S04]  /*1130*/  IADD3 R2, PT, PT, -R6, RZ, RZ ;  /* 0x000000ff06027210 */ /* 0x000fc80007ffe1ff */
[----:B------:R-:W-:Y:S01]  /*1140*/  @!P1 SHF.R.U32.HI R3, RZ, R3, R7 ;  /* 0x00000003ff039219 */ /* 0x000fe20000011607 */
[----:B------:R-:W-:Y:S01]  /*1150*/  IMAD R2, R10, R2, R5 ;  /* 0x000000020a027224 */ /* 0x000fe200078e0205 */
[----:B------:R-:W-:Y:S02]  /*1160*/  IADD3 R7, PT, PT, -R5, RZ, RZ ;  /* 0x000000ff05077210 */ /* 0x000fe40007ffe1ff */
[----:B------:R-:W-:-:S03]  /*1170*/  @!P1 SEL R3, R16, R3, !P0 ;  /* 0x0000000310039207 */ /* 0x000fc60004000000 */
[----:B------:R-:W-:Y:S02]  /*1180*/  IMAD R7, R4, R7, R14 ;  /* 0x0000000704077224 */ /* 0x000fe400078e020e */
[--C-:B------:R-:W-:Y:S02]  /*1190*/  @!P1 IMAD.IADD R6, R6, 0x1, -R3.reuse ;  /* 0x0000000106069824 */ /* 0x100fe400078e0a03 */
[----:B------:R-:W-:Y:S01]  /*11a0*/  @!P1 IMAD R3, R2, R12, R3 ;  /* 0x0000000c02039224 */ /* 0x000fe200078e0203 */
[----:B------:R-:W-:Y:S01]  /*11b0*/  IADD3 R2, PT, PT, -R16, RZ, RZ ;  /* 0x000000ff10027210 */ /* 0x000fe20007ffe1ff */
[----:B------:R-:W-:Y:S02]  /*11c0*/  @!P1 IMAD R5, R6, R10, R16 ;  /* 0x0000000a06059224 */ /* 0x000fe400078e0210 */
[----:B------:R-:W-:Y:S02]  /*11d0*/  @!P1 IMAD.MOV.U32 R16, RZ, RZ, R3 ;  /* 0x000000ffff109224 */ /* 0x000fe400078e0003 */
[----:B------:R-:W-:-:S02]  /*11e0*/  IMAD R2, R9, R2, R15 ;  /* 0x0000000209027224 */ /* 0x000fc400078e020f */
[----:B------:R-:W-:Y:S02]  /*11f0*/  IMAD R14, R5, R4, R7 ;  /* 0x00000004050e7224 */ /* 0x000fe400078e0207 */
[----:B------:R-:W-:Y:S02]  /*1200*/  IMAD R15, R16, R9, R2 ;  /* 0x00000009100f7224 */ /* 0x000fe400078e0202 */
.L_x_15:
[----:B------:R-:W1:Y:S01]  /*1210*/  LDCU UR4, c[0x0][0xb30] ;  /* 0x00016600ff0477ac */ /* 0x000e620008000800 */
[----:B------:R-:W2:Y:S08]  /*1220*/  S2UR UR37, SR_CgaCtaId ;  /* 0x00000000002579c3 */ /* 0x000eb00000008800 */
[----:B------:R-:W3:Y:S01]  /*1230*/  LDC R40, c[0x0][0xb24] ;  /* 0x0002c900ff287b82 */ /* 0x000ee20000000800 */
[----:B-1----:R-:W-:-:S09]  /*1240*/  UISETP.NE.AND UP1, UPT, UR4, 0x1, UPT ;  /* 0x000000010400788c */ /* 0x002fd2000bf25270 */
[----:B--2---:R-:W-:Y:S05]  /*1250*/  BRA.U UP1, `(.L_x_16) ;  /* 0x0000000101407547 */ /* 0x004fea000b800000 */
[----:B------:R-:W1:Y:S08]  /*1260*/  LDC.64 R4, c[0x0][0xb10] ;  /* 0x0002c400ff047b82 */ /* 0x000e700000000a00 */
[----:B------:R-:W2:Y:S08]  /*1270*/  LDC.64 R2, c[0x0][0xb18] ;  /* 0x0002c600ff027b82 */ /* 0x000eb00000000a00 */
[----:B------:R-:W4:Y:S08]  /*1280*/  LDC R6, c[0x0][0xb20] ;  /* 0x0002c800ff067b82 */ /* 0x000f300000000800 */
[----:B------:R-:W3:Y:S01]  /*1290*/  LDC R7, c[0x0][0xb0c] ;  /* 0x0002c300ff077b82 */ /* 0x000ee20000000800 */
[----:B-1----:R-:W-:-:S05]  /*12a0*/  IMAD.HI.U32 R4, R15, R4, RZ ;  /* 0x000000040f047227 */ /* 0x002fca00078e00ff */
[----:B------:R-:W-:Y:S01]  /*12b0*/  SHF.R.U32.HI R4, RZ, R5, R4 ;  /* 0x00000005ff047219 */ /* 0x000fe20000011604 */
[----:B--2---:R-:W-:Y:S01]  /*12c0*/  IMAD.HI.U32 R3, R14, R3, RZ ;  /* 0x000000030e037227 */ /* 0x004fe200078e00ff */
[----:B------:R-:W-:-:S04]  /*12d0*/  ISETP.NE.AND P0, PT, R2, 0x1, PT ;  /* 0x000000010200780c */ /* 0x000fc80003f05270 */
[----:B----4-:R-:W-:-:S04]  /*12e0*/  SHF.R.U32.HI R3, RZ, R6, R3 ;  /* 0x00000006ff037219 */ /* 0x010fc80000011603 */
[----:B------:R-:W-:Y:S02]  /*12f0*/  SEL R3, R14, R3, !P0 ;  /* 0x000000030e037207 */ /* 0x000fe40004000000 */
[----:B---3--:R-:W-:-:S04]  /*1300*/  ISETP.NE.AND P1, PT, R7, 0x1, PT ;  /* 0x000000010700780c */ /* 0x008fc80003f25270 */
[----:B------:R-:W-:-:S05]  /*1310*/  SEL R4, R15, R4, !P1 ;  /* 0x000000040f047207 */ /* 0x000fca0004800000 */
[----:B------:R-:W-:Y:S02]  /*1320*/  IMAD.IADD R5, R3, 0x1, -R4 ;  /* 0x0000000103057824 */ /* 0x000fe400078e0a04 */
[----:B------:R-:W-:Y:S02]  /*1330*/  IMAD.IADD R3, R4, 0x1, -R3 ;  /* 0x0000000104037824 */ /* 0x000fe400078e0a03 */
[----:B------:R-:W-:Y:S02]  /*1340*/  IMAD R15, R5, R7, R15 ;  /* 0x00000007050f7224 */ /* 0x000fe400078e020f */
[----:B------:R-:W-:-:S07]  /*1350*/  IMAD R14, R3, R2, R14 ;  /* 0x00000002030e7224 */ /* 0x000fce00078e020e */
.L_x_16:
[----:B------:R-:W-:Y:S01]  /*1360*/  BAR.SYNC.DEFER_BLOCKING 0x0 ;  /* 0x0000000000007b1d */ /* 0x000fe20000010000 */
[----:B------:R-:W-:Y:S01]  /*1370*/  UISETP.NE.AND UP1, UPT, UR8, 0x2, UPT ;  /* 0x000000020800788c */ /* 0x000fe2000bf25270 */
[----:B------:R-:W-:Y:S02]  /*1380*/  ISETP.NE.OR P5, PT, R0, 0x2, !P5 ;  /* 0x000000020000780c */ /* 0x000fe40006fa5670 */
[----:B------:R-:W-:-:S06]  /*1390*/  LOP3.LUT R2, R101, 0x1f, RZ, 0xc0, !PT ;  /* 0x0000001f65027812 */ /* 0x000fcc00078ec0ff */
[----:B------:R-:W-:Y:S05]  /*13a0*/  BRA.U UP1, `(.L_x_17) ;  /* 0x00000011015c7547 */ /* 0x000fea000b800000 */
[----:B------:R-:W1:Y:S01]  /*13b0*/  LDCU UR13, c[0x0][0x38c] ;  /* 0x00007180ff0d77ac */ /* 0x000e620008000800 */
[----:B------:R-:W2:Y:S01]  /*13c0*/  LDC R8, c[0x0][0x370] ;  /* 0x0000dc00ff087b82 */ /* 0x000ea20000000800 */
[----:B------:R-:W-:Y:S01]  /*13d0*/  PLOP3.LUT P1, PT, PT, PT, UP2, 0x80, 0x8 ;  /* 0x000000000008781c */ /* 0x000fe20003f2f028 */
[----:B------:R-:W-:Y:S01]  /*13e0*/  IMAD.MOV.U32 R17, RZ, RZ, 0x1 ;  /* 0x00000001ff117424 */ /* 0x000fe200078e00ff */
[----:B------:R-:W-:Y:S01]  /*13f0*/  ISETP.EQ.OR P4, PT, R2, RZ, P5 ;  /* 0x000000ff0200720c */ /* 0x000fe20002f82670 */
[----:B------:R-:W-:Y:S01]  /*1400*/  IMAD.MOV.U32 R16, RZ, RZ, RZ ;  /* 0x000000ffff107224 */ /* 0x000fe200078e00ff */
[----:B------:R-:W-:Y:S02]  /*1410*/  PLOP3.LUT P1, PT, P1, PT, PT, 0x8, 0x80 ;  /* 0x000000000080781c */ /* 0x000fe40000f2e170 */
[----:B------:R-:W-:Y:S01]  /*1420*/  CS2R R12, SRZ ;  /* 0x00000000000c7805 */ /* 0x000fe2000001ff00 */
[----:B------:R-:W-:Y:S01]  /*1430*/  IMAD.MOV.U32 R11, RZ, RZ, 0x1 ;  /* 0x00000001ff0b7424 */ /* 0x000fe200078e00ff */
[----:B------:R-:W4:Y:S01]  /*1440*/  LDC R0, c[0x0][0x374] ;  /* 0x0000dd00ff007b82 */ /* 0x000f220000000800 */
[----:B------:R-:W2:Y:S01]  /*1450*/  LDCU.64 UR22, c[0x0][0x348] ;  /* 0x00006900ff1677ac */ /* 0x000ea20008000a00 */
[----:B------:R-:W-:Y:S01]  /*1460*/  UMOV UR6, URZ ;  /* 0x000000ff00067c82 */ /* 0x000fe20008000000 */
[----:B-1----:R-:W-:-:S04]  /*1470*/  UIADD3 UR5, UPT, UPT, UR13, 0x3f, URZ ;  /* 0x0000003f0d057890 */ /* 0x002fc8000fffe0ff */
[----:B------:R-:W-:-:S04]  /*1480*/  USHF.R.S32.HI UR4, URZ, 0x1f, UR5 ;  /* 0x0000001fff047899 */ /* 0x000fc80008011405 */
[----:B------:R-:W-:-:S04]  /*1490*/  ULEA.HI UR4, UR4, UR5, URZ, 0x6 ;  /* 0x0000000504047291 */ /* 0x000fc8000f8f30ff */
[----:B------:R-:W-:Y:S02]  /*14a0*/  USHF.R.S32.HI UR15, URZ, 0x6, UR4 ;  /* 0x00000006ff0f7899 */ /* 0x000fe40008011404 */
[----:B------:R-:W-:Y:S02]  /*14b0*/  UIADD3 UR4, UPT, UPT, UR13, -0x1, URZ ;  /* 0xffffffff0d047890 */ /* 0x000fe4000fffe0ff */
[----:B------:R-:W-:Y:S02]  /*14c0*/  UISETP.LT.U32.AND UP0, UPT, UR15, 0x4, UPT ;  /* 0x000000040f00788c */ /* 0x000fe4000bf01070 */
[----:B------:R-:W-:Y:S02]  /*14d0*/  UISETP.GE.U32.AND UP1, UPT, UR4, -0x7f, UPT ;  /* 0xffffff810400788c */ /* 0x000fe4000bf26070 */
[----:B------:R-:W-:Y:S02]  /*14e0*/  USEL UR14, UR15, 0x4, UP0 ;  /* 0x000000040f0e7887 */ /* 0x000fe40008000000 */
[----:B------:R-:W-:-:S02]  /*14f0*/  UIADD3 UR13, UPT, UPT, UR13, 0x7e, URZ ;  /* 0x0000007e0d0d7890 */ /* 0x000fc4000fffe0ff */
[----:B------:R-:W-:Y:S02]  /*1500*/  UIADD3 UR5, UPT, UPT, UR14, -0x1, URZ ;  /* 0xffffffff0e057890 */ /* 0x000fe4000fffe0ff */
[----:B------:R-:W-:-:S03]  /*1510*/  UIADD3 UR7, UPT, UPT, UR15, -UR14, URZ ;  /* 0x8000000e0f077290 */ /* 0x000fc6000fffe0ff */
[----:B------:R-:W-:-:S04]  /*1520*/  @UP1 UIADD3 UR5, UPT, UPT, UR14, URZ, URZ ;  /* 0x000000ff0e051290 */ /* 0x000fc8000fffe0ff */
[----:B--2---:R-:W-:-:S12]  /*1530*/  UIADD3 UR5, UPT, UPT, UR5, 0x1, URZ ;  /* 0x0000000105057890 */ /* 0x004fd8000fffe0ff */
.L_x_35:
[----:B------:R-:W-:Y:S01]  /*1540*/  UISETP.NE.AND UP0, UPT, UR37, URZ, UPT ;  /* 0x000000ff2500728c */ /* 0x000fe2000bf05270 */
[----:B------:R-:W1:Y:S08]  /*1550*/  S2UR UR37, SR_CgaCtaId ;  /* 0x00000000002579c3 */ /* 0x000e700000008800 */
[----:B------:R-:W-:Y:S05]  /*1560*/  BRA.U UP0, `(.L_x_18) ;  /* 0x0000000100347547 */ /* 0x000fea000b800000 */
[----:B------:R-:W2:Y:S01]  /*1570*/  S2R R2, SR_CgaCtaId ;  /* 0x0000000000027919 */ /* 0x000ea20000008800 */
[----:B------:R-:W-:-:S04]  /*1580*/  MOV R3, 0x400 ;  /* 0x0000040000037802 */ /* 0x000fc80000000f00 */
[----:B--2---:R-:W-:Y:S02]  /*1590*/  LEA R2, R2, R3, 0x18 ;  /* 0x0000000302027211 */ /* 0x004fe400078ec0ff */
[----:B------:R-:W-:-:S03]  /*15a0*/  SHF.L.U32 R3, R11, 0x1f, RZ ;  /* 0x0000001f0b037819 */ /* 0x000fc600000006ff */
[----:B------:R-:W-:-:S04]  /*15b0*/  IMAD R2, R12, 0x8, R2 ;  /* 0x000000080c027824 */ /* 0x000fc800078e0202 */
[----:B------:R-:W2:Y:S02]  /*15c0*/  SYNCS.PHASECHK.TRANS64.TRYWAIT P0, [R2+URZ+0x100], R3 ;  /* 0x00010003020075a7 */ /* 0x000ea400080011ff */
[----:B--2---:R-:W-:Y:S05]  /*15d0*/  @!P0 BRA `(.L_x_19) ;  /* 0x0000007800208947 */ /* 0x004fea0003800000 */
.L_x_131:
[----:B------:R-:W-:Y:S01]  /*15e0*/  VIADD R12, R12, 0x1 ;  /* 0x000000010c0c7836 */ /* 0x000fe20000000000 */
[----:B------:R2:W-:Y:S04]  /*15f0*/  SYNCS.ARRIVE.TRANS64.A1T0 RZ, [R2+URZ+0xf0], RZ ;  /* 0x0000f0ff02ff79a7 */ /* 0x0005e800081000ff */
[----:B------:R-:W-:-:S04]  /*1600*/  ISETP.NE.AND P0, PT, R12, 0x2, PT ;  /* 0x000000020c00780c */ /* 0x000fc80003f05270 */
[----:B------:R-:W-:Y:S02]  /*1610*/  SEL R12, R12, RZ, P0 ;  /* 0x000000ff0c0c7207 */ /* 0x000fe40000000000 */
[----:B--2---:R-:W-:-:S04]  /*1620*/  SEL R2, RZ, 0x1, P0 ;  /* 0x00000001ff027807 */ /* 0x004fc80000000000 */
[----:B------:R-:W-:-:S07]  /*1630*/  LOP3.LUT R11, R11, R2, RZ, 0x3c, !PT ;  /* 0x000000020b0b7212 */ /* 0x000fce00078e3cff */
.L_x_18:
[----:B------:R-:W-:Y:S01]  /*1640*/  UMOV UR4, 0x400 ;  /* 0x0000040000047882 */ /* 0x000fe20000000000 */
[----:B------:R-:W-:Y:S01]  /*1650*/  SHF.L.U32 R2, R17, 0x1f, RZ ;  /* 0x0000001f11027819 */ /* 0x000fe200000006ff */
[----:B-1----:R-:W-:Y:S01]  /*1660*/  ULEA UR4, UR37, UR4, 0x18 ;  /* 0x0000000425047291 */ /* 0x002fe2000f8ec0ff */
[----:B------:R-:W-:Y:S01]  /*1670*/  R2UR UR35, R15 ;  /* 0x000000000f2372ca */ /* 0x000fe200000e0000 */
[----:B------:R-:W-:Y:S01]  /*1680*/  UISETP.GE.U32.AND UP0, UPT, UR13, 0x7f, UPT ;  /* 0x0000007f0d00788c */ /* 0x000fe2000bf06070 */
[----:B------:R-:W-:Y:S01]  /*1690*/  R2UR UR11, R14 ;  /* 0x000000000e0b72ca */ /* 0x000fe200000e0000 */
[----:B------:R-:W-:Y:S01]  /*16a0*/  ULEA UR8, UR6, UR4, 0x3 ;  /* 0x0000000406087291 */ /* 0x000fe2000f8e18ff */
[----:B------:R-:W-:-:S08]  /*16b0*/  UMOV UR24, URZ ;  /* 0x000000ff00187c82 */ /* 0x000fd00008000000 */
[----:B------:R1:W2:Y:S01]  /*16c0*/  SYNCS.PHASECHK.TRANS64.TRYWAIT P0, [UR8+0x20], R2 ;  /* 0x00002002ff0075a7 */ /* 0x0002a20008001108 */
[----:B------:R-:W-:Y:S02]  /*16d0*/  USHF.L.U32 UR35, UR35, 0x6, URZ ;  /* 0x0000000623237899 */ /* 0x000fe400080006ff */
[----:B------:R-:W-:Y:S01]  /*16e0*/  USHF.L.U32 UR11, UR11, 0x8, URZ ;  /* 0x000000080b0b7899 */ /* 0x000fe200080006ff */
[----:B------:R-:W-:Y:S11]  /*16f0*/  BRA.U !UP0, `(.L_x_20) ;  /* 0x0000000108a87547 */ /* 0x000ff6000b800000 */
[----:B------:R-:W-:Y:S01]  /*1700*/  UMOV UR16, URZ ;  /* 0x000000ff00107c82 */ /* 0x000fe20008000000 */
[----:B------:R-:W-:-:S05]  /*1710*/  UMOV UR17, UR6 ;  /* 0x0000000600117c82 */ /* 0x000fca0008000000 */
.L_x_25:
[----:B-1----:R-:W-:Y:S01]  /*1720*/  ULEA UR33, UR17, UR4, 0x3 ;  /* 0x0000000411217291 */ /* 0x002fe2000f8e18ff */
[----:B--2---:R-:W-:Y:S01]  /*1730*/  @!P5 MOV R3, 0xa000 ;  /* 0x0000a0000003d802 */ /* 0x004fe20000000f00 */
[----:B--2---:R-:W-:Y:S10]  /*1740*/  @P0 BRA `(.L_x_21) ;  /* 0x00000000000c0947 */ /* 0x004ff40003800000 */
[----:B------:R-:W-:-:S04]  /*1750*/  SHF.L.U32 R4, R17, 0x1f, RZ ;  /* 0x0000001f11047819 */ /* 0x000fc800000006ff */
[----:B------:R-:W2:Y:S02]  /*1760*/  SYNCS.PHASECHK.TRANS64.TRYWAIT P0, [UR33+0x20], R4 ;  /* 0x00002004ff0075a7 */ /* 0x000ea40008001121 */
[----:B--2---:R-:W-:Y:S05]  /*1770*/  @!P0 BRA `(.L_x_22) ;  /* 0x0000007400cc8947 */ /* 0x004fea0003800000 */
.L_x_21:
[----:B------:R2:W-:Y:S01]  /*1780*/  @!P5 SYNCS.ARRIVE.TRANS64 RZ, [UR33], R3 ;  /* 0x00000003ffffd9a7 */ /* 0x0005e20008000021 */
[----:B------:R-:W-:Y:S04]  /*1790*/  BSSY.RECONVERGENT B0, `(.L_x_23) ;  /* 0x0000003000007945 */ /* 0x000fe80003800200 */
[----:B------:R-:W-:Y:S05]  /*17a0*/  @P4 BRA `(.L_x_24) ;  /* 0x0000000000044947 */ /* 0x000fea0003800000 */
[----:B------:R-:W-:Y:S05]  /*17b0*/  BPT.TRAP 0x1 ;  /* 0x000000040000795c */ /* 0x000fea0000300000 */
.L_x_24:
[----:B------:R-:W-:Y:S05]  /*17c0*/  BSYNC.RECONVERGENT B0 ;  /* 0x0000000000007941 */ /* 0x000fea0003800200 */
.L_x_23:
[----:B------:R-:W-:Y:S02]  /*17d0*/  UIADD3 UR6, UPT, UPT, UR17, 0x1, URZ ;  /* 0x0000000111067890 */ /* 0x000fe4000fffe0ff */
[----:B------:R-:W-:Y:S02]  /*17e0*/  ULEA UR32, UR17, UR4, 0xd ;  /* 0x0000000411207291 */ /* 0x000fe4000f8e68ff */
[----:B------:R-:W-:Y:S02]  /*17f0*/  UISETP.NE.AND UP0, UPT, UR6, 0x4, UPT ;  /* 0x000000040600788c */ /* 0x000fe4000bf05270 */
[----:B------:R-:W-:Y:S02]  /*1800*/  UIADD3 UR26, UP1, UPT, UR22, 0x80, URZ ;  /* 0x00000080161a7890 */ /* 0x000fe4000ff3e0ff */
[----:B------:R-:W-:Y:S02]  /*1810*/  USEL UR9, URZ, 0x1, UP0 ;  /* 0x00000001ff097887 */ /* 0x000fe40008000000 */
[----:B------:R-:W-:-:S02]  /*1820*/  USEL UR6, UR6, URZ, UP0 ;  /* 0x000000ff06067287 */ /* 0x000fc40008000000 */
[----:B------:R-:W-:Y:S02]  /*1830*/  UIADD3 UR20, UP0, UPT, UR22, 0x180, URZ ;  /* 0x0000018016147890 */ /* 0x000fe4000ff1e0ff */
[----:B------:R-:W-:Y:S01]  /*1840*/  ULEA UR8, UR6, UR4, 0x3 ;  /* 0x0000000406087291 */ /* 0x000fe2000f8e18ff */
[----:B------:R-:W-:Y:S01]  /*1850*/  LOP3.LUT R17, R17, UR9, RZ, 0x3c, !PT ;  /* 0x0000000911117c12 */ /* 0x000fe2000f8e3cff */
[----:B------:R-:W-:Y:S02]  /*1860*/  USHF.L.U32 UR34, UR16, 0x6, URZ ;  /* 0x0000000610227899 */ /* 0x000fe400080006ff */
[----:B------:R-:W-:Y:S01]  /*1870*/  UIADD3.X UR27, UPT, UPT, URZ, UR23, URZ, UP1, !UPT ;  /* 0x00000017ff1b7290 */ /* 0x000fe20008ffe4ff */
[----:B-1----:R-:W-:Y:S01]  /*1880*/  SHF.L.U32 R2, R17, 0x1f, RZ ;  /* 0x0000001f11027819 */ /* 0x002fe200000006ff */
[----:B------:R-:W-:Y:S02]  /*1890*/  UIADD3 UR32, UPT, UPT, UR32, 0x8800, URZ ;  /* 0x0000880020207890 */ /* 0x000fe4000fffe0ff */
[----:B------:R-:W-:Y:S01]  /*18a0*/  UIADD3.X UR21, UPT, UPT, URZ, UR23, URZ, UP0, !UPT ;  /* 0x00000017ff157290 */ /* 0x000fe200087fe4ff */
[----:B------:R1:W1:Y:S01]  /*18b0*/  SYNCS.PHASECHK.TRANS64.TRYWAIT P0, [UR8+0x20], R2 ;  /* 0x00002002ff0075a7 */ /* 0x0002620008001108 */
[----:B------:R-:W-:Y:S01]  /*18c0*/  ULEA UR8, UR17, UR4, 0xf ;  /* 0x0000000411087291 */ /* 0x000fe2000f8e78ff */
[----:B------:R-:W-:Y:S01]  /*18d0*/  UMOV UR18, 0x0 ;  /* 0x0000000000127882 */ /* 0x000fe20000000000 */
[----:B------:R-:W-:-:S02]  /*18e0*/  UMOV UR19, 0x10000000 ;  /* 0x1000000000137882 */ /* 0x000fc40000000000 */
[----:B------:R-:W-:Y:S01]  /*18f0*/  UIADD3 UR8, UPT, UPT, UR8, 0x10800, URZ ;  /* 0x0001080008087890 */ /* 0x000fe2000fffe0ff */
[----:B------:R1:W-:Y:S01]  /*1900*/  UTMALDG.3D [UR32], [UR26], desc[UR18] ;  /* 0x000012201a0075b4 */ /* 0x0003e20008011000 */
[----:B------:R-:W-:Y:S01]  /*1910*/  UMOV UR12, UR36 ;  /* 0x00000024000c7c82 */ /* 0x000fe20008000000 */
[----:B------:R-:W-:Y:S01]  /*1920*/  UMOV UR9, UR33 ;  /* 0x0000002100097c82 */ /* 0x000fe20008000000 */
[----:B------:R-:W-:Y:S01]  /*1930*/  UMOV UR10, UR34 ;  /* 0x00000022000a7c82 */ /* 0x000fe20008000000 */
[----:B------:R-:W-:Y:S01]  /*1940*/  UIADD3 UR16, UPT, UPT, UR16, 0x1, URZ ;  /* 0x0000000110107890 */ /* 0x000fe2000fffe0ff */
[----:B------:R-:W-:Y:S01]  /*1950*/  UMOV UR24, UR5 ;  /* 0x0000000500187c82 */ /* 0x000fe20008000000 */
[----:B------:R-:W-:Y:S02]  /*1960*/  UMOV UR17, UR6 ;  /* 0x0000000600117c82 */ /* 0x000fe40008000000 */
[----:B------:R1:W-:Y:S01]  /*1970*/  UTMALDG.3D [UR8], [UR20], desc[UR18] ;  /* 0x00001208140075b4 */ /* 0x0003e20008011000 */
[----:B------:R-:W-:-:S09]  /*1980*/  UISETP.NE.AND UP0, UPT, UR16, UR5, UPT ;  /* 0x000000051000728c */ /* 0x000fd2000bf05270 */
[----:B------:R-:W-:Y:S05]  /*1990*/  BRA.U UP0, `(.L_x_25) ;  /* 0xfffffffd00607547 */ /* 0x000fea000b83ffff */
.L_x_20:
[----:B-1----:R-:W-:Y:S01]  /*19a0*/  ULEA UR8, UR6, UR4, 0x3 ;  /* 0x0000000406087291 */ /* 0x002fe2000f8e18ff */
[----:B------:R-:W-:Y:S01]  /*19b0*/  SHF.L.U32 R2, R17, 0x1f, RZ ;  /* 0x0000001f11027819 */ /* 0x000fe200000006ff */
[----:B------:R-:W-:Y:S01]  /*19c0*/  @!P1 SYNCS.ARRIVE.TRANS64.A1T0 RZ, [UR4+0x88], RZ ;  /* 0x000088ffffff99a7 */ /* 0x000fe20008100004 */
[----:B------:R-:W-:-:S06]  /*19d0*/  UISETP.GT.AND UP0, UPT, UR15, UR14, UPT ;  /* 0x0000000e0f00728c */ /* 0x000fcc000bf04270 */
[----:B--2---:R1:W2:Y:S03]  /*19e0*/  SYNCS.PHASECHK.TRANS64.TRYWAIT P0, [UR8+0x20], R2 ;  /* 0x00002002ff0075a7 */ /* 0x0042a60008001108 */
[----:B------:R-:W-:Y:S05]  /*19f0*/  BRA.U !UP0, `(.L_x_26) ;  /* 0x0000000108ac7547 */ /* 0x000fea000b800000 */
[----:B------:R-:W-:Y:S01]  /*1a00*/  UIADD3 UR21, UPT, UPT, UR7, UR24, URZ ;  /* 0x0000001807157290 */ /* 0x000fe2000fffe0ff */
[----:B------:R-:W-:-:S11]  /*1a10*/  UMOV UR25, UR6 ;  /* 0x0000000600197c82 */ /* 0x000fd60008000000 */
.L_x_31:
[----:B-1----:R-:W-:Y:S01]  /*1a20*/  ULEA UR17, UR25, UR4, 0x3 ;  /* 0x0000000419117291 */ /* 0x002fe2000f8e18ff */
[----:B--2---:R-:W-:Y:S01]  /*1a30*/  @!P5 MOV R3, 0xa000 ;  /* 0x0000a0000003d802 */ /* 0x004fe20000000f00 */
[----:B--2---:R-:W-:Y:S10]  /*1a40*/  @P0 BRA `(.L_x_27) ;  /* 0x00000000000c0947 */ /* 0x004ff40003800000 */
[----:B------:R-:W-:-:S04]  /*1a50*/  SHF.L.U32 R4, R17, 0x1f, RZ ;  /* 0x0000001f11047819 */ /* 0x000fc800000006ff */
[----:B------:R-:W2:Y:S02]  /*1a60*/  SYNCS.PHASECHK.TRANS64.TRYWAIT P0, [UR17+0x20], R4 ;  /* 0x00002004ff0075a7 */ /* 0x000ea40008001111 */
[----:B--2---:R-:W-:Y:S05]  /*1a70*/  @!P0 BRA `(.L_x_28) ;  /* 0x0000007400248947 */ /* 0x004fea0003800000 */
.L_x_27:
[----:B------:R2:W-:Y:S01]  /*1a80*/  @!P5 SYNCS.ARRIVE.TRANS64 RZ, [UR17], R3 ;  /* 0x00000003ffffd9a7 */ /* 0x0005e20008000011 */
[----:B------:R-:W-:Y:S04]  /*1a90*/  BSSY.RECONVERGENT B0, `(.L_x_29) ;  /* 0x0000003000007945 */ /* 0x000fe80003800200 */
[----:B------:R-:W-:Y:S05]  /*1aa0*/  @P4 BRA `(.L_x_30) ;  /* 0x0000000000044947 */ /* 0x000fea0003800000 */
[----:B------:R-:W-:Y:S05]  /*1ab0*/  BPT.TRAP 0x1 ;  /* 0x000000040000795c */ /* 0x000fea0000300000 */
.L_x_30:
[----:B------:R-:W-:Y:S05]  /*1ac0*/  BSYNC.RECONVERGENT B0 ;  /* 0x0000000000007941 */ /* 0x000fea0003800200 */
.L_x_29:
        /* <DEDUP_REMOVED lines=10> */
[----:B------:R-:W-:Y:S01]  /*1b70*/  UIADD3 UR16, UPT, UPT, UR16, 0x8800, URZ ;  /* 0x0000880010107890 */ /* 0x000fe2000fffe0ff */
[----:B-1----:R-:W-:Y:S01]  /*1b80*/  SHF.L.U32 R2, R17, 0x1f, RZ ;  /* 0x0000001f11027819 */ /* 0x002fe200000006ff */
[----:B------:R-:W-:Y:S02]  /*1b90*/  UIADD3.X UR31, UPT, UPT, URZ, UR23, URZ, UP1, !UPT ;  /* 0x00000017ff1f7290 */ /* 0x000fe40008ffe4ff */
[----:B------:R-:W-:Y:S01]  /*1ba0*/  UIADD3.X UR29, UPT, UPT, URZ, UR23, URZ, UP0, !UPT ;  /* 0x00000017ff1d7290 */ /* 0x000fe200087fe4ff */
[----:B------:R1:W1:Y:S01]  /*1bb0*/  SYNCS.PHASECHK.TRANS64.TRYWAIT P0, [UR8+0x20], R2 ;  /* 0x00002002ff0075a7 */ /* 0x0002620008001108 */
[----:B------:R-:W-:Y:S01]  /*1bc0*/  ULEA UR8, UR25, UR4, 0xf ;  /* 0x0000000419087291 */ /* 0x000fe2000f8e78ff */
[----:B------:R-:W-:Y:S01]  /*1bd0*/  UMOV UR26, 0x0 ;  /* 0x00000000001a7882 */ /* 0x000fe20000000000 */
[----:B------:R-:W-:-:S02]  /*1be0*/  UMOV UR27, 0x10000000 ;  /* 0x10000000001b7882 */ /* 0x000fc40000000000 */
[----:B------:R-:W-:Y:S01]  /*1bf0*/  UIADD3 UR8, UPT, UPT, UR8, 0x10800, URZ ;  /* 0x0001080008087890 */ /* 0x000fe2000fffe0ff */
[----:B------:R-:W-:Y:S01]  /*1c00*/  UMOV UR19, UR35 ;  /* 0x0000002300137c82 */ /* 0x000fe20008000000 */
[----:B------:R-:W-:Y:S01]  /*1c10*/  UMOV UR20, UR36 ;  /* 0x0000002400147c82 */ /* 0x000fe20008000000 */
[----:B------:R-:W-:Y:S01]  /*1c20*/  UMOV UR12, UR36 ;  /* 0x00000024000c7c82 */ /* 0x000fe20008000000 */
[----:B------:R-:W-:Y:S01]  /*1c30*/  UMOV UR9, UR17 ;  /* 0x0000001100097c82 */ /* 0x000fe20008000000 */
[----:B------:R-:W-:Y:S01]  /*1c40*/  UMOV UR10, UR18 ;  /* 0x00000012000a7c82 */ /* 0x000fe20008000000 */
[----:B------:R1:W-:Y:S01]  /*1c50*/  UTMALDG.3D [UR16], [UR30], desc[UR26] ;  /* 0x00001a101e0075b4 */ /* 0x0003e20008011000 */
[----:B------:R-:W-:Y:S01]  /*1c60*/  UIADD3 UR24, UPT, UPT, UR24, 0x1, URZ ;  /* 0x0000000118187890 */ /* 0x000fe2000fffe0ff */
[----:B------:R-:W-:-:S03]  /*1c70*/  UMOV UR25, UR6 ;  /* 0x0000000600197c82 */ /* 0x000fc60008000000 */
[----:B------:R-:W-:Y:S01]  /*1c80*/  UISETP.NE.AND UP0, UPT, UR24, UR21, UPT ;  /* 0x000000151800728c */ /* 0x000fe2000bf05270 */
[----:B------:R1:W-:Y:S08]  /*1c90*/  UTMALDG.3D [UR8], [UR28], desc[UR26] ;  /* 0x00001a081c0075b4 */ /* 0x0003f00008011000 */
[----:B------:R-:W-:Y:S05]  /*1ca0*/  BRA.U UP0, `(.L_x_31) ;  /* 0xfffffffd005c7547 */ /* 0x000fea000b83ffff */
.L_x_26:
[C---:B-1----:R-:W-:Y:S01]  /*1cb0*/  LEA R2, R16.reuse, UR4, 0x3 ;  /* 0x0000000410027c11 */ /* 0x042fe2000f8e18ff */
[----:B------:R-:W-:Y:S01]  /*1cc0*/  NOP ;  /* 0x0000000000007918 */ /* 0x000fe20000000000 */
[----:B--2---:R-:W-:Y:S02]  /*1cd0*/  SHF.L.U32 R3, R13, 0x1f, RZ ;  /* 0x0000001f0d037819 */ /* 0x004fe400000006ff */
[----:B------:R-:W-:Y:S02]  /*1ce0*/  LEA R4, R16, UR4, 0x4 ;  /* 0x0000000410047c11 */ /* 0x000fe4000f8e20ff */
[----:B------:R-:W1:Y:S02]  /*1cf0*/  SYNCS.PHASECHK.TRANS64.TRYWAIT P0, [R2+URZ+0x90], R3 ;  /* 0x00009003020075a7 */ /* 0x000e6400080011ff */
[----:B-1----:R-:W-:Y:S05]  /*1d00*/  @!P0 BRA `(.L_x_32) ;  /* 0x0000007000988947 */ /* 0x002fea0003800000 */
.L_x_134:
[----:B------:R-:W2:Y:S01]  /*1d10*/  LDS.128 R4, [R4+0x120] ;  /* 0x0001200004047984 */ /* 0x000ea20000000c00 */
[----:B---3--:R-:W-:Y:S01]  /*1d20*/  ISETP.GE.AND P0, PT, R40, 0x1, PT ;  /* 0x000000012800780c */ /* 0x008fe20003f06270 */
[----:B-1----:R-:W-:Y:S01]  /*1d30*/  VIADD R2, R2, 0xa0 ;  /* 0x000000a002027836 */ /* 0x002fe20000000000 */
[----:B------:R-:W-:Y:S01]  /*1d40*/  @!PT LDS RZ, [RZ] ;  /* 0x00000000fffff984 */ /* 0x000fe20000000800 */
[----:B------:R-:W-:Y:S01]  /*1d50*/  @!PT LDS RZ, [RZ] ;  /* 0x00000000fffff984 */ /* 0x000fe20000000800 */
[----:B------:R-:W-:Y:S01]  /*1d60*/  @!PT LDS RZ, [RZ] ;  /* 0x00000000fffff984 */ /* 0x000fe20000000800 */
[----:B------:R-:W-:Y:S01]  /*1d70*/  @!PT LDS RZ, [RZ] ;  /* 0x00000000fffff984 */ /* 0x000fe20000000800 */
[----:B------:R1:W-:Y:S06]  /*1d80*/  MEMBAR.ALL.CTA ;  /* 0x0000000000007992 */ /* 0x0003ec0000008000 */
[----:B-1----:R-:W1:Y:S01]  /*1d90*/  FENCE.VIEW.ASYNC.S ;  /* 0x00000000000073c6 */ /* 0x002e620000000000 */
[----:B------:R-:W-:-:S04]  /*1da0*/  PRMT R2, RZ, 0x654, R2 ;  /* 0x00000654ff027816 */ /* 0x000fc80000000002 */
[----:B-1----:R1:W-:Y:S01]  /*1db0*/  SYNCS.ARRIVE.TRANS64.RED.A1T0 RZ, [R2+URZ], RZ ;  /* 0x000000ff02ff79a7 */ /* 0x0023e200081004ff */
[----:B--2---:R-:W-:-:S13]  /*1dc0*/  LOP3.LUT P2, RZ, R6, 0x1, RZ, 0xc0, !PT ;  /* 0x0000000106ff7812 */ /* 0x004fda000784c0ff */
[----:B------:R-:W-:Y:S01]  /*1dd0*/  @P2 SHF.R.U32.HI R3, RZ, 0x10, R5 ;  /* 0x00000010ff032819 */ /* 0x000fe20000011605 */
[----:B------:R-:W-:Y:S01]  /*1de0*/  VOTEU.ANY UP0, P2 ;  /* 0x0000000000ff7886 */ /* 0x000fe20001000100 */
[----:B------:R-:W-:Y:S02]  /*1df0*/  @P2 MOV R10, R4 ;  /* 0x00000004000a2202 */ /* 0x000fe40000000f00 */
[----:B------:R-:W-:Y:S02]  /*1e00*/  @P2 R2UR.BROADCAST UR8, R3 ;  /* 0x00000000030822ca */ /* 0x000fe400008e0000 */
[----:B------:R-:W-:-:S11]  /*1e10*/  @P2 LOP3.LUT R9, R5, 0xffff, RZ, 0xc0, !PT ;  /* 0x0000ffff05092812 */ /* 0x000fd600078ec0ff */
[----:B------:R-:W-:Y:S01]  /*1e20*/  @UP0 UMOV UR36, UR8 ;  /* 0x0000000800240c82 */ /* 0x000fe20008000000 */
[----:B-1----:R-:W-:Y:S05]  /*1e30*/  @!P0 BRA `(.L_x_33) ;  /* 0x0000000000b88947 */ /* 0x002fea0003800000 */
[----:B------:R-:W4:Y:S01]  /*1e40*/  LDC.64 R4, c[0x0][0xb18] ;  /* 0x0002c600ff047b82 */ /* 0x000f220000000a00 */
[----:B------:R-:W-:-:S07]  /*1e50*/  ISETP.NE.AND P3, PT, R40, 0x1, PT ;  /* 0x000000012800780c */ /* 0x000fce0003f65270 */
[----:B------:R-:W1:Y:S08]  /*1e60*/  LDC.64 R6, c[0x0][0xb10] ;  /* 0x0002c400ff067b82 */ /* 0x000e700000000a00 */
[----:B------:R-:W2:Y:S08]  /*1e70*/  LDC R14, c[0x0][0xb20] ;  /* 0x0002c800ff0e7b82 */ /* 0x000eb00000000800 */
[----:B------:R-:W3:Y:S01]  /*1e80*/  LDC R15, c[0x0][0xb0c] ;  /* 0x0002c300ff0f7b82 */ /* 0x000ee20000000800 */
[----:B----4-:R-:W-:Y:S01]  /*1e90*/  IMAD.HI.U32 R19, R0, R5, RZ ;  /* 0x0000000500137227 */ /* 0x010fe200078e00ff */
[----:B------:R-:W-:-:S03]  /*1ea0*/  ISETP.NE.AND P0, PT, R4, 0x1, PT ;  /* 0x000000010400780c */ /* 0x000fc60003f05270 */
[----:B------:R-:W-:-:S03]  /*1eb0*/  IMAD.HI.U32 R5, R9, R5, RZ ;  /* 0x0000000509057227 */ /* 0x000fc600078e00ff */
[----:B------:R-:W4:Y:S01]  /*1ec0*/  LDC.64 R2, c[0x0][0xb28] ;  /* 0x0002ca00ff027b82 */ /* 0x000f220000000a00 */
[----:B-1----:R-:W-:-:S04]  /*1ed0*/  IMAD.HI.U32 R20, R8, R6, RZ ;  /* 0x0000000608147227 */ /* 0x002fc800078e00ff */
[----:B------:R-:W-:Y:S01]  /*1ee0*/  IMAD.HI.U32 R21, R10, R6, RZ ;  /* 0x000000060a157227 */ /* 0x000fe200078e00ff */
[----:B------:R-:W-:Y:S02]  /*1ef0*/  SHF.R.U32.HI R20, RZ, R7, R20 ;  /* 0x00000007ff147219 */ /* 0x000fe40000011614 */
[-C--:B--2---:R-:W-:Y:S02]  /*1f00*/  SHF.R.U32.HI R19, RZ, R14.reuse, R19 ;  /* 0x0000000eff137219 */ /* 0x084fe40000011613 */
[----:B------:R-:W-:Y:S02]  /*1f10*/  SHF.R.U32.HI R5, RZ, R14, R5 ;  /* 0x0000000eff057219 */ /* 0x000fe40000011605 */
[----:B------:R-:W-:Y:S02]  /*1f20*/  SEL R19, R0, R19, !P0 ;  /* 0x0000001300137207 */ /* 0x000fe40004000000 */
[----:B------:R-:W-:Y:S02]  /*1f30*/  SHF.R.U32.HI R21, RZ, R7, R21 ;  /* 0x00000007ff157219 */ /* 0x000fe40000011615 */
[----:B---3--:R-:W-:-:S02]  /*1f40*/  ISETP.NE.AND P1, PT, R15, 0x1, PT ;  /* 0x000000010f00780c */ /* 0x008fc40003f25270 */
[----:B------:R-:W-:Y:S02]  /*1f50*/  SEL R5, R9, R5, !P0 ;  /* 0x0000000509057207 */ /* 0x000fe40004000000 */
[----:B------:R-:W-:Y:S02]  /*1f60*/  SEL R20, R8, R20, !P1 ;  /* 0x0000001408147207 */ /* 0x000fe40004800000 */
[----:B------:R-:W-:Y:S01]  /*1f70*/  SEL R21, R10, R21, !P1 ;  /* 0x000000150a157207 */ /* 0x000fe20004800000 */
[----:B----4-:R-:W-:-:S04]  /*1f80*/  IMAD.HI.U32 R18, R19, R2, RZ ;  /* 0x0000000213127227 */ /* 0x010fc800078e00ff */
        /* <DEDUP_REMOVED lines=10> */
[----:B------:R-:W-:-:S04]  /*2030*/  @!P0 IMAD.HI.U32 R7, R21, R2, RZ ;  /* 0x0000000215078227 */ /* 0x000fc800078e00ff */
[----:B------:R-:W-:Y:S01]  /*2040*/  IMAD.MOV R2, RZ, RZ, -R6 ;  /* 0x000000ffff027224 */ /* 0x000fe200078e0a06 */
[----:B------:R-:W-:Y:S02]  /*2050*/  @!P0 SHF.R.U32.HI R3, RZ, R3, R7 ;  /* 0x00000003ff038219 */ /* 0x000fe40000011607 */
[----:B------:R-:W-:Y:S01]  /*2060*/  IADD3 R7, PT, PT, -R5, RZ, RZ ;  /* 0x000000ff05077210 */ /* 0x000fe20007ffe1ff */
[----:B------:R-:W-:Y:S01]  /*2070*/  IMAD R2, R40, R2, R5 ;  /* 0x0000000228027224 */ /* 0x000fe200078e0205 */
        /* <DEDUP_REMOVED lines=10> */
.L_x_33:
[----:B------:R-:W1:Y:S02]  /*2120*/  LDCU UR8, c[0x0][0xb30] ;  /* 0x00016600ff0877ac */ /* 0x000e640008000800 */
[----:B-1----:R-:W-:-:S09]  /*2130*/  UISETP.NE.AND UP0, UPT, UR8, 0x1, UPT ;  /* 0x000000010800788c */ /* 0x002fd2000bf05270 */
[----:B------:R-:W-:Y:S05]  /*2140*/  BRA.U UP0, `(.L_x_34) ;  /* 0x0000000100407547 */ /* 0x000fea000b800000 */
[----:B------:R-:W1:Y:S08]  /*2150*/  LDC.64 R4, c[0x0][0xb10] ;  /* 0x0002c400ff047b82 */ /* 0x000e700000000a00 */
[----:B------:R-:W2:Y:S08]  /*2160*/  LDC.64 R2, c[0x0][0xb18] ;  /* 0x0002c600ff027b82 */ /* 0x000eb00000000a00 */
[----:B------:R-:W3:Y:S08]  /*2170*/  LDC R6, c[0x0][0xb20] ;  /* 0x0002c800ff067b82 */ /* 0x000ef00000000800 */
[----:B------:R-:W4:Y:S01]  /*2180*/  LDC R7, c[0x0][0xb0c] ;  /* 0x0002c300ff077b82 */ /* 0x000f220000000800 */
[----:B-1----:R-:W-:-:S05]  /*2190*/  IMAD.HI.U32 R4, R10, R4, RZ ;  /* 0x000000040a047227 */ /* 0x002fca00078e00ff */
[----:B------:R-:W-:Y:S01]  /*21a0*/  SHF.R.U32.HI R4, RZ, R5, R4 ;  /* 0x00000005ff047219 */ /* 0x000fe20000011604 */
[----:B--2---:R-:W-:Y:S01]  /*21b0*/  IMAD.HI.U32 R3, R9, R3, RZ ;  /* 0x0000000309037227 */ /* 0x004fe200078e00ff */
[----:B------:R-:W-:-:S04]  /*21c0*/  ISETP.NE.AND P0, PT, R2, 0x1, PT ;  /* 0x000000010200780c */ /* 0x000fc80003f05270 */
[----:B---3--:R-:W-:-:S04]  /*21d0*/  SHF.R.U32.HI R3, RZ, R6, R3 ;  /* 0x00000006ff037219 */ /* 0x008fc80000011603 */
[----:B------:R-:W-:Y:S02]  /*21e0*/  SEL R3, R9, R3, !P0 ;  /* 0x0000000309037207 */ /* 0x000fe40004000000 */
[----:B----4-:R-:W-:-:S04]  /*21f0*/  ISETP.NE.AND P1, PT, R7, 0x1, PT ;  /* 0x000000010700780c */ /* 0x010fc80003f25270 */
[----:B------:R-:W-:-:S05]  /*2200*/  SEL R4, R10, R4, !P1 ;  /* 0x000000040a047207 */ /* 0x000fca0004800000 */
[----:B------:R-:W-:Y:S02]  /*2210*/  IMAD.IADD R5, R3, 0x1, -R4 ;  /* 0x0000000103057824 */ /* 0x000fe400078e0a04 */
[----:B------:R-:W-:Y:S02]  /*2220*/  IMAD.IADD R3, R4, 0x1, -R3 ;  /* 0x0000000104037824 */ /* 0x000fe400078e0a03 */
[----:B------:R-:W-:Y:S02]  /*2230*/  IMAD R10, R5, R7, R10 ;  /* 0x00000007050a7224 */ /* 0x000fe400078e020a */
[----:B------:R-:W-:-:S07]  /*2240*/  IMAD R9, R3, R2, R9 ;  /* 0x0000000203097224 */ /* 0x000fce00078e0209 */
.L_x_34:
[----:B------:R-:W-:Y:S01]  /*2250*/  VIADD R16, R16, 0x1 ;  /* 0x0000000110107836 */ /* 0x000fe20000000000 */
[----:B------:R-:W-:Y:S01]  /*2260*/  PLOP3.LUT P1, PT, PT, PT, PT, 0x80, 0x8 ;  /* 0x000000000008781c */ /* 0x000fe20003f2f070 */
[----:B------:R-:W-:Y:S02]  /*2270*/  IMAD.IADD R15, R10, 0x1, R87 ;  /* 0x000000010a0f7824 */ /* 0x000fe400078e0257 */
[----:B------:R-:W-:Y:S01]  /*2280*/  IMAD.IADD R14, R9, 0x1, R86 ;  /* 0x00000001090e7824 */ /* 0x000fe200078e0256 */
[----:B------:R-:W-:-:S04]  /*2290*/  ISETP.NE.AND P0, PT, R16, 0x2, PT ;  /* 0x000000021000780c */ /* 0x000fc80003f05270 */
[----:B------:R-:W-:Y:S02]  /*22a0*/  SEL R2, RZ, 0x1, P0 ;  /* 0x00000001ff027807 */ /* 0x000fe40000000000 */
[----:B------:R-:W-:Y:S02]  /*22b0*/  SEL R16, R16, RZ, P0 ;  /* 0x000000ff10107207 */ /* 0x000fe40000000000 */
[----:B------:R-:W-:Y:S01]  /*22c0*/  LOP3.LUT R13, R13, R2, RZ, 0x3c, !PT ;  /* 0x000000020d0d7212 */ /* 0x000fe200078e3cff */
[----:B------:R-:W-:Y:S06]  /*22d0*/  @P2 BRA `(.L_x_35) ;  /* 0xfffffff000982947 */ /* 0x000fec000383ffff */
[----:B------:R-:W-:Y:S01]  /*22e0*/  UIADD3 UR4, UPT, UPT, UR4, 0x20, URZ ;  /* 0x0000002004047890 */ /* 0x000fe2000fffe0ff */
[----:B------:R-:W-:-:S03]  /*22f0*/  SHF.L.U32 R2, R17, 0x1f, RZ ;  /* 0x0000001f11027819 */ /* 0x000fc600000006ff */
[----:B------:R-:W-:-:S09]  /*2300*/  ULEA UR5, UR6, UR4, 0x3 ;  /* 0x0000000406057291 */ /* 0x000fd2000f8e18ff */
[----:B------:R-:W1:Y:S02]  /*2310*/  SYNCS.PHASECHK.TRANS64.TRYWAIT P0, [UR5], R2 ;  /* 0x00000002ff0075a7 */ /* 0x000e640008001105 */
[----:B-1----:R-:W-:Y:S05]  /*2320*/  @!P0 BRA `(.L_x_36) ;  /* 0x0000006c00248947 */ /* 0x002fea0003800000 */
.L_x_136:
[----:B------:R-:W-:-:S04]  /*2330*/  UIADD3 UR6, UPT, UPT, UR6, 0x1, URZ ;  /* 0x0000000106067890 */ /* 0x000fc8000fffe0ff */
[----:B------:R-:W-:-:S04]  /*2340*/  UISETP.NE.AND UP0, UPT, UR6, 0x4, UPT ;  /* 0x000000040600788c */ /* 0x000fc8000bf05270 */
[----:B------:R-:W-:Y:S02]  /*2350*/  USEL UR7, URZ, 0x1, UP0 ;  /* 0x00000001ff077887 */ /* 0x000fe40008000000 */
[----:B------:R-:W-:-:S04]  /*2360*/  USEL UR6, UR6, URZ, UP0 ;  /* 0x000000ff06067287 */ /* 0x000fc80008000000 */
[----:B------:R-:W-:Y:S01]  /*2370*/  ULEA UR5, UR6, UR4, 0x3 ;  /* 0x0000000406057291 */ /* 0x000fe2000f8e18ff */
[----:B-1----:R-:W-:-:S04]  /*2380*/  LOP3.LUT R2, R17, UR7, RZ, 0x3c, !PT ;  /* 0x0000000711027c12 */ /* 0x002fc8000f8e3cff */
[----:B------:R-:W-:-:S04]  /*2390*/  SHF.L.U32 R3, R2, 0x1f, RZ ;  /* 0x0000001f02037819 */ /* 0x000fc800000006ff */
[----:B------:R-:W1:Y:S02]  /*23a0*/  SYNCS.PHASECHK.TRANS64.TRYWAIT P0, [UR5], R3 ;  /* 0x00000003ff0075a7 */ /* 0x000e640008001105 */
[----:B-1----:R-:W-:Y:S05]  /*23b0*/  @!P0 BRA `(.L_x_37) ;  /* 0x0000006c00188947 */ /* 0x002fea0003800000 */
.L_x_138:
[----:B------:R-:W-:-:S04]  /*23c0*/  UIADD3 UR6, UPT, UPT, UR6, 0x1, URZ ;  /* 0x0000000106067890 */ /* 0x000fc8000fffe0ff */
[----:B------:R-:W-:-:S04]  /*23d0*/  UISETP.NE.AND UP0, UPT, UR6, 0x4, UPT ;  /* 0x000000040600788c */ /* 0x000fc8000bf05270 */
[----:B------:R-:W-:Y:S02]  /*23e0*/  USEL UR7, URZ, 0x1, UP0 ;  /* 0x00000001ff077887 */ /* 0x000fe40008000000 */
[----:B------:R-:W-:-:S04]  /*23f0*/  USEL UR6, UR6, URZ, UP0 ;  /* 0x000000ff06067287 */ /* 0x000fc80008000000 */
[----:B------:R-:W-:Y:S01]  /*2400*/  ULEA UR5, UR6, UR4, 0x3 ;  /* 0x0000000406057291 */ /* 0x000fe2000f8e18ff */
[----:B------:R-:W-:-:S04]  /*2410*/  LOP3.LUT R2, R2, UR7, RZ, 0x3c, !PT ;  /* 0x0000000702027c12 */ /* 0x000fc8000f8e3cff */
[----:B-1----:R-:W-:-:S04]  /*2420*/  SHF.L.U32 R3, R2, 0x1f, RZ ;  /* 0x0000001f02037819 */ /* 0x002fc800000006ff */
[----:B------:R-:W1:Y:S02]  /*2430*/  SYNCS.PHASECHK.TRANS64.TRYWAIT P0, [UR5], R3 ;  /* 0x00000003ff0075a7 */ /* 0x000e640008001105 */
[----:B-1----:R-:W-:Y:S05]  /*2440*/  @!P0 BRA `(.L_x_38) ;  /* 0x0000006c000c8947 */ /* 0x002fea0003800000 */
.L_x_140:
[----:B------:R-:W-:-:S04]  /*2450*/  UIADD3 UR6, UPT, UPT, UR6, 0x1, URZ ;  /* 0x0000000106067890 */ /* 0x000fc8000fffe0ff */
[----:B------:R-:W-:-:S04]  /*2460*/  UISETP.NE.AND UP0, UPT, UR6, 0x4, UPT ;  /* 0x000000040600788c */ /* 0x000fc8000bf05270 */
[----:B------:R-:W-:Y:S02]  /*2470*/  USEL UR5, URZ, 0x1, UP0 ;  /* 0x00000001ff057887 */ /* 0x000fe40008000000 */
[----:B------:R-:W-:-:S04]  /*2480*/  USEL UR6, UR6, URZ, UP0 ;  /* 0x000000ff06067287 */ /* 0x000fc80008000000 */
[----:B------:R-:W-:Y:S01]  /*2490*/  ULEA UR6, UR6, UR4, 0x3 ;  /* 0x0000000406067291 */ /* 0x000fe2000f8e18ff */
[----:B------:R-:W-:-:S04]  /*24a0*/  LOP3.LUT R2, R2, UR5, RZ, 0x3c, !PT ;  /* 0x0000000502027c12 */ /* 0x000fc8000f8e3cff */
[----:B------:R-:W-:Y:S01]  /*24b0*/  SHF.L.U32 R2, R2, 0x1f, RZ ;  /* 0x0000001f02027819 */ /* 0x000fe200000006ff */
[----:B-1--4-:R-:W-:-:S07]  /*24c0*/  IMAD.U32 R0, RZ, RZ, UR6 ;  /* 0x00000006ff007e24 */ /* 0x012fce000f8e00ff */
.L_x_39:
[----:B-1----:R1:W2:Y:S02]  /*24d0*/  SYNCS.PHASECHK.TRANS64.TRYWAIT P0, [R0+URZ], R2 ;  /* 0x00000002000075a7 */ /* 0x0022a400080011ff */
[----:B--2---:R-:W-:Y:S05]  /*24e0*/  @!P0 NANOSLEEP.SYNCS 0x989680 ;  /* 0x009896800000895d */ /* 0x004fea0003900000 */
[----:B------:R-:W2:Y:S02]  /*24f0*/  @!P0 SYNCS.PHASECHK.TRANS64 P0, [R0+URZ], R2 ;  /* 0x00000002000085a7 */ /* 0x000ea400080010ff */
[----:B--2---:R-:W-:Y:S05]  /*2500*/  @P0 EXIT ;  /* 0x000000000000094d */ /* 0x004fea0003800000 */
[----:B------:R-:W-:Y:S05]  /*2510*/  BRA `(.L_x_39) ;  /* 0xfffffffc00ec7947 */ /* 0x000fea000383ffff */
.L_x_17:
[----:B------:R-:W-:-:S04]  /*2520*/  UISETP.NE.AND UP1, UPT, UR37, URZ, UPT ;  /* 0x000000ff2500728c */ /* 0x000fc8000bf25270 */
[----:B------:R-:W-:-:S09]  /*2530*/  UISETP.NE.OR UP1, UPT, UR8, 0x1, UP1 ;  /* 0x000000010800788c */ /* 0x000fd20008f25670 */
[----:B------:R-:W-:Y:S05]  /*2540*/  BRA.U UP1, `(.L_x_40) ;  /* 0x0000000501487547 */ /* 0x000fea000b800000 */
[----:B------:R-:W-:Y:S01]  /*2550*/  ISETP.NE.AND P2, PT, R2, RZ, PT ;  /* 0x000000ff0200720c */ /* 0x000fe20003f45270 */
[----:B------:R-:W-:Y:S01]  /*2560*/  IMAD.MOV.U32 R12, RZ, RZ, 0x1 ;  /* 0x00000001ff0c7424 */ /* 0x000fe200078e00ff */
[----:B------:R-:W-:Y:S02]  /*2570*/  CS2R R10, SRZ ;  /* 0x00000000000a7805 */ /* 0x000fe4000001ff00 */
[----:B------:R-:W-:Y:S01]  /*2580*/  CS2R R8, SRZ ;  /* 0x0000000000087805 */ /* 0x000fe2000001ff00 */
[----:B------:R-:W-:Y:S01]  /*2590*/  UMOV UR4, 0x400 ;  /* 0x0000040000047882 */ /* 0x000fe20000000000 */
[----:B------:R-:W-:Y:S01]  /*25a0*/  UMOV UR6, URZ ;  /* 0x000000ff00067c82 */ /* 0x000fe20008000000 */
[----:B------:R-:W-:-:S12]  /*25b0*/  ULEA UR37, UR37, UR4, 0x18 ;  /* 0x0000000425257291 */ /* 0x000fd8000f8ec0ff */
.L_x_44:
[----:B------:R-:W-:Y:S02]  /*25c0*/  LEA R0, R8, UR37, 0x3 ;  /* 0x0000002508007c11 */ /* 0x000fe4000f8e18ff */
[----:B------:R-:W-:-:S03]  /*25d0*/  SHF.L.U32 R4, R9, 0x1f, RZ ;  /* 0x0000001f09047819 */ /* 0x000fc600000006ff */
[----:B------:R-:W-:Y:S01]  /*25e0*/  VIADD R5, R0, 0x100 ;  /* 0x0000010000057836 */ /* 0x000fe20000000000 */
[----:B------:R-:W1:Y:S02]  /*25f0*/  SYNCS.PHASECHK.TRANS64.TRYWAIT P0, [R0+URZ+0xf0], R4 ;  /* 0x0000f004000075a7 */ /* 0x000e6400080011ff */
[----:B-1----:R-:W-:Y:S05]  /*2600*/  @!P0 BRA `(.L_x_41) ;  /* 0x0000006800b48947 */ /* 0x002fea0003800000 */
.L_x_141:
[----:B------:R-:W-:Y:S01]  /*2610*/  ULEA UR5, UR6, UR37, 0x3 ;  /* 0x0000002506057291 */ /* 0x000fe2000f8e18ff */
[----:B-1----:R-:W-:Y:S01]  /*2620*/  PRMT R0, RZ, 0x654, R5 ;  /* 0x00000654ff007816 */ /* 0x002fe20000000005 */
[----:B------:R-:W-:Y:S01]  /*2630*/  @!P2 IMAD.MOV.U32 R4, RZ, RZ, 0x10 ;  /* 0x00000010ff04a424 */ /* 0x000fe200078e00ff */
[----:B------:R-:W-:Y:S01]  /*2640*/  SHF.L.U32 R5, R12, 0x1f, RZ ;  /* 0x0000001f0c057819 */ /* 0x000fe200000006ff */
[----:B------:R-:W-:Y:S01]  /*2650*/  UIADD3 UR4, UPT, UPT, UR5, 0x90, URZ ;  /* 0x0000009005047890 */ /* 0x000fe2000fffe0ff */
[----:B------:R1:W-:Y:S05]  /*2660*/  SYNCS.ARRIVE.TRANS64.RED.A1T0 RZ, [R0+URZ], RZ ;  /* 0x000000ff00ff79a7 */ /* 0x0003ea00081004ff */
[----:B------:R-:W-:Y:S01]  /*2670*/  IMAD.U32 R6, RZ, RZ, UR4 ;  /* 0x00000004ff067e24 */ /* 0x000fe2000f8e00ff */
[----:B------:R-:W2:Y:S04]  /*2680*/  SYNCS.PHASECHK.TRANS64.TRYWAIT P0, [UR5+0xa0], R5 ;  /* 0x0000a005ff0075a7 */ /* 0x000ea80008001105 */
[----:B------:R-:W-:Y:S01]  /*2690*/  PRMT R6, R2, 0x654, R6 ;  /* 0x0000065402067816 */ /* 0x000fe20000000006 */
[----:B-12---:R-:W-:Y:S06]  /*26a0*/  @!P0 BRA `(.L_x_42) ;  /* 0x0000006800a08947 */ /* 0x006fec0003800000 */
.L_x_143:
[----:B------:R-:W-:Y:S01]  /*26b0*/  ULEA UR4, UR6, UR37, 0x4 ;  /* 0x0000002506047291 */ /* 0x000fe2000f8e20ff */
[----:B------:R-:W-:Y:S01]  /*26c0*/  SEL R3, R6, R3, !P2 ;  /* 0x0000000306037207 */ /* 0x000fe20005000000 */
[----:B------:R-:W-:Y:S01]  /*26d0*/  UIADD3 UR5, UPT, UPT, UR5, 0x90, URZ ;  /* 0x0000009005057890 */ /* 0x000fe2000fffe0ff */
[----:B-1----:R-:W-:Y:S01]  /*26e0*/  LEA R0, R11, UR37, 0x3 ;  /* 0x000000250b007c11 */ /* 0x002fe2000f8e18ff */
[----:B------:R-:W-:Y:S01]  /*26f0*/  UIADD3 UR4, UPT, UPT, UR4, 0x120, URZ ;  /* 0x0000012004047890 */ /* 0x000fe2000fffe0ff */
[----:B------:R1:W-:Y:S01]  /*2700*/  @!P2 SYNCS.ARRIVE.TRANS64.RED RZ, [R3+URZ], R4 ;  /* 0x0000000403ffa9a7 */ /* 0x0003e200080004ff */
[----:B------:R-:W-:Y:S01]  /*2710*/  UIADD3 UR6, UPT, UPT, UR6, 0x1, URZ ;  /* 0x0000000106067890 */ /* 0x000fe2000fffe0ff */
[----:B------:R-:W-:-:S03]  /*2720*/  VIADD R8, R8, 0x1 ;  /* 0x0000000108087836 */ /* 0x000fc60000000000 */
[----:B------:R-:W-:Y:S02]  /*2730*/  UISETP.NE.AND UP0, UPT, UR6, 0x2, UPT ;  /* 0x000000020600788c */ /* 0x000fe4000bf05270 */
[----:B------:R-:W-:Y:S01]  /*2740*/  ISETP.NE.AND P0, PT, R8, 0x2, PT ;  /* 0x000000020800780c */ /* 0x000fe20003f05270 */
[----:B------:R-:W-:Y:S06]  /*2750*/  UGETNEXTWORKID.BROADCAST [UR4], [UR5] ;  /* 0x00000000040073ca */ /* 0x000fec0008000100 */
[----:B------:R-:W-:Y:S02]  /*2760*/  USEL UR4, URZ, 0x1, UP0 ;  /* 0x00000001ff047887 */ /* 0x000fe40008000000 */
[----:B------:R-:W-:-:S04]  /*2770*/  USEL UR6, UR6, URZ, UP0 ;  /* 0x000000ff06067287 */ /* 0x000fc80008000000 */
[----:B------:R-:W-:Y:S02]  /*2780*/  LOP3.LUT R12, R12, UR4, RZ, 0x3c, !PT ;  /* 0x000000040c0c7c12 */ /* 0x000fe4000f8e3cff */
[----:B-1----:R-:W-:-:S04]  /*2790*/  SHF.L.U32 R4, R10, 0x1f, RZ ;  /* 0x0000001f0a047819 */ /* 0x002fc800000006ff */
[----:B------:R-:W1:Y:S02]  /*27a0*/  SYNCS.PHASECHK.TRANS64.TRYWAIT P1, [R0+URZ+0x90], R4 ;  /* 0x00009004000075a7 */ /* 0x000e6400080211ff */
[----:B-1----:R-:W-:Y:S05]  /*27b0*/  @!P1 BRA `(.L_x_43) ;  /* 0x0000006800749947 */ /* 0x002fea0003800000 */
.L_x_144:
[C---:B-1----:R-:W-:Y:S01]  /*27c0*/  LEA R4, R11.reuse, UR37, 0x4 ;  /* 0x000000250b047c11 */ /* 0x042fe2000f8e20ff */
[----:B------:R-:W-:Y:S01]  /*27d0*/  VIADD R0, R0, 0xa0 ;  /* 0x000000a000007836 */ /* 0x000fe20000000000 */
[----:B------:R-:W-:Y:S01]  /*27e0*/  SEL R8, R8, RZ, P0 ;  /* 0x000000ff08087207 */ /* 0x000fe20000000000 */
[----:B------:R-:W-:-:S03]  /*27f0*/  VIADD R11, R11, 0x1 ;  /* 0x000000010b0b7836 */ /* 0x000fc60000000000 */
[----:B------:R-:W1:Y:S01]  /*2800*/  LDS.128 R4, [R4+0x120] ;  /* 0x0001200004047984 */ /* 0x000e620000000c00 */
[----:B------:R-:W-:Y:S02]  /*2810*/  PRMT R0, RZ, 0x654, R0 ;  /* 0x00000654ff007816 */ /* 0x000fe40000000000 */
[C---:B------:R-:W-:Y:S01]  /*2820*/  ISETP.NE.AND P1, PT, R11.reuse, 0x2, PT ;  /* 0x000000020b00780c */ /* 0x040fe20003f25270 */
[----:B------:R-:W-:Y:S01]  /*2830*/  @!PT LDS RZ, [RZ] ;  /* 0x00000000fffff984 */ /* 0x000fe20000000800 */
[----:B------:R-:W-:Y:S01]  /*2840*/  @!PT LDS RZ, [RZ] ;  /* 0x00000000fffff984 */ /* 0x000fe20000000800 */
[----:B------:R-:W-:Y:S01]  /*2850*/  @!PT LDS RZ, [RZ] ;  /* 0x00000000fffff984 */ /* 0x000fe20000000800 */
[----:B------:R-:W-:Y:S01]  /*2860*/  @!PT LDS RZ, [RZ] ;  /* 0x00000000fffff984 */ /* 0x000fe20000000800 */
[----:B------:R2:W-:Y:S06]  /*2870*/  MEMBAR.ALL.CTA ;  /* 0x0000000000007992 */ /* 0x0005ec0000008000 */
[----:B--2---:R-:W2:Y:S01]  /*2880*/  FENCE.VIEW.ASYNC.S ;  /* 0x00000000000073c6 */ /* 0x004ea20000000000 */
[----:B------:R-:W-:Y:S01]  /*2890*/  SEL R11, R11, RZ, P1 ;  /* 0x000000ff0b0b7207 */ /* 0x000fe20000800000 */
[----:B--2---:R2:W-:Y:S01]  /*28a0*/  SYNCS.ARRIVE.TRANS64.RED.A1T0 RZ, [R0+URZ], RZ ;  /* 0x000000ff00ff79a7 */ /* 0x0045e200081004ff */
[----:B-1----:R-:W-:-:S02]  /*28b0*/  LOP3.LUT P3, RZ, R6, 0x1, RZ, 0xc0, !PT ;  /* 0x0000000106ff7812 */ /* 0x002fc4000786c0ff */
[----:B------:R-:W-:-:S04]  /*28c0*/  SEL R4, RZ, 0x1, P1 ;  /* 0x00000001ff047807 */ /* 0x000fc80000800000 */
[----:B------:R-:W-:Y:S02]  /*28d0*/  LOP3.LUT R10, R10, R4, RZ, 0x3c, !PT ;  /* 0x000000040a0a7212 */ /* 0x000fe400078e3cff */
[----:B--2---:R-:W-:-:S04]  /*28e0*/  SEL R0, RZ, 0x1, P0 ;  /* 0x00000001ff007807 */ /* 0x004fc80000000000 */
[----:B------:R-:W-:Y:S01]  /*28f0*/  LOP3.LUT R9, R9, R0, RZ, 0x3c, !PT ;  /* 0x0000000009097212 */ /* 0x000fe200078e3cff */
[----:B------:R-:W-:Y:S06]  /*2900*/  @P3 BRA `(.L_x_44) ;  /* 0xfffffffc002c3947 */ /* 0x000fec000383ffff */
[----:B------:R-:W-:Y:S01]  /*2910*/  ULEA UR5, UR6, UR37, 0x3 ;  /* 0x0000002506057291 */ /* 0x000fe2000f8e18ff */
[----:B------:R-:W-:-:S08]  /*2920*/  SHF.L.U32 R2, R12, 0x1f, RZ ;  /* 0x0000001f0c027819 */ /* 0x000fd000000006ff */
[----:B------:R-:W1:Y:S02]  /*2930*/  SYNCS.PHASECHK.TRANS64 P0, [UR5+0xa0], R2 ;  /* 0x0000a002ff0075a7 */ /* 0x000e640008001005 */
[----:B-1----:R-:W-:Y:S05]  /*2940*/  @P0 BRA `(.L_x_45) ;  /* 0x0000000000080947 */ /* 0x002fea0003800000 */
[----:B------:R-:W1:Y:S02]  /*2950*/  SYNCS.PHASECHK.TRANS64.TRYWAIT P0, [UR5+0xa0], R2 ;  /* 0x0000a002ff0075a7 */ /* 0x000e640008001105 */
[----:B-1----:R-:W-:Y:S05]  /*2960*/  @!P0 BRA `(.L_x_46) ;  /* 0x00000068001c8947 */ /* 0x002fea0003800000 */
.L_x_45:
[----:B------:R-:W-:-:S04]  /*2970*/  UIADD3 UR4, UPT, UPT, UR6, 0x1, URZ ;  /* 0x0000000106047890 */ /* 0x000fc8000fffe0ff */
[----:B------:R-:W-:-:S04]  /*2980*/  UISETP.NE.AND UP0, UPT, UR4, 0x2, UPT ;  /* 0x000000020400788c */ /* 0x000fc8000bf05270 */
[----:B------:R-:W-:Y:S02]  /*2990*/  USEL UR7, URZ, 0x1, UP0 ;  /* 0x00000001ff077887 */ /* 0x000fe40008000000 */
[----:B------:R-:W-:-:S04]  /*29a0*/  USEL UR4, UR4, URZ, UP0 ;  /* 0x000000ff04047287 */ /* 0x000fc80008000000 */
[----:B------:R-:W-:Y:S01]  /*29b0*/  ULEA UR4, UR4, UR37, 0x3 ;  /* 0x0000002504047291 */ /* 0x000fe2000f8e18ff */
[----:B-1----:R-:W-:-:S04]  /*29c0*/  LOP3.LUT R2, R12, UR7, RZ, 0x3c, !PT ;  /* 0x000000070c027c12 */ /* 0x002fc8000f8e3cff */
[----:B------:R-:W-:-:S04]  /*29d0*/  SHF.L.U32 R0, R2, 0x1f, RZ ;  /* 0x0000001f02007819 */ /* 0x000fc800000006ff */
[----:B------:R-:W1:Y:S02]  /*29e0*/  SYNCS.PHASECHK.TRANS64 P0, [UR4+0xa0], R0 ;  /* 0x0000a000ff0075a7 */ /* 0x000e640008001004 */
[----:B-1----:R-:W-:Y:S05]  /*29f0*/  @P0 EXIT ;  /* 0x000000000000094d */ /* 0x002fea0003800000 */
[----:B------:R-:W-:Y:S02]  /*2a00*/  SHF.L.U32 R2, R2, 0x1f, RZ ;  /* 0x0000001f02027819 */ /* 0x000fe400000006ff */
[----:B------:R-:W-:-:S07]  /*2a10*/  MOV R0, UR4 ;  /* 0x0000000400007c02 */ /* 0x000fce0008000f00 */
.L_x_47:
[----:B-1----:R1:W2:Y:S02]  /*2a20*/  SYNCS.PHASECHK.TRANS64.TRYWAIT P0, [R0+URZ+0xa0], R2 ;  /* 0x0000a002000075a7 */ /* 0x0022a400080011ff */
[----:B--2---:R-:W-:Y:S05]  /*2a30*/  @!P0 NANOSLEEP.SYNCS 0x989680 ;  /* 0x009896800000895d */ /* 0x004fea0003900000 */
[----:B------:R-:W2:Y:S02]  /*2a40*/  @!P0 SYNCS.PHASECHK.TRANS64 P0, [R0+URZ+0xa0], R2 ;  /* 0x0000a002000085a7 */ /* 0x000ea400080010ff */
[----:B--2---:R-:W-:Y:S05]  /*2a50*/  @P0 EXIT ;  /* 0x000000000000094d */ /* 0x004fea0003800000 */
[----:B------:R-:W-:Y:S05]  /*2a60*/  BRA `(.L_x_47) ;  /* 0xfffffffc00ec7947 */ /* 0x000fea000383ffff */
.L_x_40:
[----:B------:R-:W-:-:S09]  /*2a70*/  UISETP.NE.AND UP1, UPT, UR8, URZ, UPT ;  /* 0x000000ff0800728c */ /* 0x000fd2000bf25270 */
[----:B------:R-:W-:Y:S05]  /*2a80*/  BRA.U UP1, `(.L_x_48) ;  /* 0x0000000d01cc7547 */ /* 0x000fea000b800000 */
[----:B------:R-:W-:Y:S01]  /*2a90*/  UMOV UR4, 0x40 ;  /* 0x0000004000047882 */ /* 0x000fe20000000000 */
[----:B------:R-:W-:Y:S01]  /*2aa0*/  NOP ;  /* 0x0000000000007918 */ /* 0x000fe20000000000 */
[----:B------:R-:W-:Y:S01]  /*2ab0*/  ULEA UR4, UR37, UR4, 0x18 ;  /* 0x0000000425047291 */ /* 0x000fe2000f8ec0ff */
[----:B------:R-:W-:Y:S02]  /*2ac0*/  UMOV UR5, 0x400 ;  /* 0x0000040000057882 */ /* 0x000fe40000000000 */
[----:B------:R-:W-:-:S06]  /*2ad0*/  ULEA UR37, UR37, UR5, 0x18 ;  /* 0x0000000525257291 */ /* 0x000fcc000f8ec0ff */
[----:B------:R-:W1:Y:S02]  /*2ae0*/  LDS.U8 R0, [UR4+0x1c] ;  /* 0x00001c04ff007984 */ /* 0x000e640008000000 */
[----:B-1----:R-:W-:-:S13]  /*2af0*/  ISETP.NE.AND P0, PT, R0, RZ, PT ;  /* 0x000000ff0000720c */ /* 0x002fda0003f05270 */
[----:B------:R-:W-:Y:S05]  /*2b00*/  @P0 BRA `(.L_x_49) ;  /* 0x0000000000580947 */ /* 0x000fea0003800000 */
[----:B------:R-:W-:-:S13]  /*2b10*/  ELECT P0, URZ, PT ;  /* 0x0000000000ff782f */ /* 0x000fda0003800000 */
[----:B------:R-:W-:Y:S05]  /*2b20*/  @!P0 BRA `(.L_x_50) ;  /* 0x0000000000608947 */ /* 0x000fea0003800000 */
[----:B------:R-:W-:Y:S01]  /*2b30*/  UMOV UR5, 0x10 ;  /* 0x0000001000057882 */ /* 0x000fe20000000000 */
[----:B------:R-:W-:Y:S01]  /*2b40*/  HFMA2 R0, -RZ, RZ, 0, 5.9604644775390625e-08 ;  /* 0x00000001ff007431 */ /* 0x000fe200000001ff */
[----:B------:R-:W-:-:S03]  /*2b50*/  MOV R2, 0xffff ;  /* 0x0000ffff00027802 */ /* 0x000fc60000000f00 */
[----:B------:R-:W-:Y:S04]  /*2b60*/  DEPBAR.LE SB1, 0x36 ;  /* 0x00009d800000791a */ /* 0x000fe80000000000 */
[----:B------:R-:W1:Y:S02]  /*2b70*/  UTCATOMSWS.FIND_AND_SET.ALIGN UP0, UR5, UR5 ;  /* 0x00000005000575e3 */ /* 0x000e640008000800 */
[----:B-1----:R-:W-:Y:S01]  /*2b80*/  MOV R3, UR5 ;  /* 0x0000000500037c02 */ /* 0x002fe20008000f00 */
[----:B------:R-:W-:Y:S06]  /*2b90*/  BRA.U UP0, `(.L_x_51) ;  /* 0x0000000100187547 */ /* 0x000fec000b800000 */
.L_x_52:
[----:B------:R-:W-:Y:S05]  /*2ba0*/  NANOSLEEP 0x64 ;  /* 0x000000640000795d */ /* 0x000fea0003800000 */
[----:B------:R-:W-:-:S05]  /*2bb0*/  UMOV UR5, 0x10 ;  /* 0x0000001000057882 */ /* 0x000fca0000000000 */
[----:B------:R-:W-:Y:S04]  /*2bc0*/  DEPBAR.LE SB1, 0x36 ;  /* 0x00009d800000791a */ /* 0x000fe80000000000 */
[----:B------:R-:W1:Y:S02]  /*2bd0*/  UTCATOMSWS.FIND_AND_SET.ALIGN UP0, UR5, UR5 ;  /* 0x00000005000575e3 */ /* 0x000e640008000800 */
[----:B-1----:R-:W-:Y:S01]  /*2be0*/  MOV R3, UR5 ;  /* 0x0000000500037c02 */ /* 0x002fe20008000f00 */
[----:B------:R-:W-:Y:S05]  /*2bf0*/  BRA.U !UP0, `(.L_x_52) ;  /* 0xfffffffd08e87547 */ /* 0x000fea000b83ffff */
.L_x_51:
[-C--:B------:R-:W-:Y:S02]  /*2c00*/  SHF.L.U32 R2, R2, R3.reuse, RZ ;  /* 0x0000000302027219 */ /* 0x080fe400000006ff */
[----:B------:R-:W-:Y:S01]  /*2c10*/  SHF.L.U32 R0, R0, R3, RZ ;  /* 0x0000000300007219 */ /* 0x000fe200000006ff */
[----:B------:R-:W-:Y:S02]  /*2c20*/  IMAD.SHL.U32 R3, R3, 0x20, RZ ;  /* 0x0000002003037824 */ /* 0x000fe400078e00ff */
[----:B------:R1:W-:Y:S04]  /*2c30*/  ATOMS.OR RZ, [UR4+0x14], R2 ;  /* 0x00001402ffff798c */ /* 0x0003e8000b000004 */
[----:B------:R1:W-:Y:S04]  /*2c40*/  ATOMS.OR RZ, [UR4+0x18], R0 ;  /* 0x00001800ffff798c */ /* 0x0003e8000b000004 */
[----:B------:R1:W-:Y:S01]  /*2c50*/  STS [UR37+0x140], R3 ;  /* 0x00014003ff007988 */ /* 0x0003e20008000825 */
[----:B------:R-:W-:Y:S05]  /*2c60*/  BRA `(.L_x_50) ;  /* 0x0000000000107947 */ /* 0x000fea0003800000 */
.L_x_49:
[----:B------:R-:W-:Y:S02]  /*2c70*/  MOV R0, 0xffffffff ;  /* 0xffffffff00007802 */ /* 0x000fe40000000f00 */
[----:B------:R-:W-:-:S03]  /*2c80*/  MOV R2, 0x2cb0 ;  /* 0x00002cb000027802 */ /* 0x000fc60000000f00 */
[----:B------:R1:W-:Y:S04]  /*2c90*/  STS [UR37+0x140], R0 ;  /* 0x00014000ff007988 */ /* 0x0003e80008000825 */
[----:B-1-3-5:R-:W-:Y:S05]  /*2ca0*/  CALL.REL.NOINC `($__internal_1_$__cuda_sm10x_tcgen05_guardrail_trap_phase_invalid_during_alloc) ;  /* 0x0000006c00647944 */ /* 0x02afea0003c00000 */
.L_x_50:
[----:B------:R-:W-:Y:S05]  /*2cb0*/  WARPSYNC.ALL ;  /* 0x0000000000007948 */ /* 0x000fea0003800000 */
[----:B------:R-:W2:Y:S01]  /*2cc0*/  S2UR UR5, SR_CgaCtaId ;  /* 0x00000000000579c3 */ /* 0x000ea20000008800 */
[----:B------:R-:W-:Y:S01]  /*2cd0*/  UMOV UR4, 0x400 ;  /* 0x0000040000047882 */ /* 0x000fe20000000000 */
[----:B------:R-:W-:-:S06]  /*2ce0*/  NOP ;  /* 0x0000000000007918 */ /* 0x000fcc0000000000 */
[----:B------:R-:W-:Y:S06]  /*2cf0*/  BAR.ARV 0x6, 0xa0 ;  /* 0x0182800000007b1d */ /* 0x000fec0000002000 */
[----:B------:R-:W4:Y:S01]  /*2d00*/  LDCU UR7, c[0x0][0x38c] ;  /* 0x00007180ff0777ac */ /* 0x000f220008000800 */
[----:B------:R-:W-:Y:S01]  /*2d10*/  IMAD.MOV.U32 R11, RZ, RZ, 0x1 ;  /* 0x00000001ff0b7424 */ /* 0x000fe200078e00ff */
[----:B------:R-:W-:Y:S01]  /*2d20*/  CS2R R8, SRZ ;  /* 0x0000000000087805 */ /* 0x000fe2000001ff00 */
[----:B------:R-:W-:Y:S01]  /*2d30*/  IMAD.MOV.U32 R10, RZ, RZ, RZ ;  /* 0x000000ffff0a7224 */ /* 0x000fe200078e00ff */
[----:B------:R-:W3:Y:S01]  /*2d40*/  LDCU UR6, c[0x0][0x38c] ;  /* 0x00007180ff0677ac */ /* 0x000ee20008000800 */
[----:B------:R-:W-:Y:S01]  /*2d50*/  UMOV UR15, URZ ;  /* 0x000000ff000f7c82 */ /* 0x000fe20008000000 */
[----:B------:R-:W-:Y:S01]  /*2d60*/  UMOV UR14, URZ ;  /* 0x000000ff000e7c82 */ /* 0x000fe20008000000 */
[----:B--2---:R-:W-:Y:S01]  /*2d70*/  ULEA UR5, UR5, UR4, 0x18 ;  /* 0x0000000405057291 */ /* 0x004fe2000f8ec0ff */
[----:B------:R-:W-:Y:S01]  /*2d80*/  UMOV UR24, 0x0 ;  /* 0x0000000000187882 */ /* 0x000fe20000000000 */
[----:B------:R-:W-:-:S02]  /*2d90*/  UMOV UR25, 0x4400010 ;  /* 0x0440001000197882 */ /* 0x000fc40000000000 */
[----:B------:R-:W-:Y:S02]  /*2da0*/  UIADD3 UR10, UPT, UPT, UR5, 0x8800, URZ ;  /* 0x00008800050a7890 */ /* 0x000fe4000fffe0ff */
[----:B------:R-:W-:Y:S02]  /*2db0*/  UIADD3 UR11, UPT, UPT, UR5, 0x10800, URZ ;  /* 0x00010800050b7890 */ /* 0x000fe4000fffe0ff */
[----:B----4-:R-:W-:Y:S01]  /*2dc0*/  UIADD3 UR7, UPT, UPT, UR7, 0x3f, URZ ;  /* 0x0000003f07077890 */ /* 0x010fe2000fffe0ff */
[----:B-1----:R-:W1:Y:S01]  /*2dd0*/  LDS R0, [UR5+0x140] ;  /* 0x00014005ff007984 */ /* 0x002e620008000800 */
[----:B------:R-:W-:Y:S02]  /*2de0*/  USHF.R.U32.HI UR10, URZ, 0x4, UR10 ;  /* 0x00000004ff0a7899 */ /* 0x000fe4000801160a */
[----:B------:R-:W-:Y:S02]  /*2df0*/  USHF.R.S32.HI UR4, URZ, 0x1f, UR7 ;  /* 0x0000001fff047899 */ /* 0x000fe40008011407 */
[----:B------:R-:W-:-:S02]  /*2e00*/  USHF.R.U32.HI UR11, URZ, 0x4, UR11 ;  /* 0x00000004ff0b7899 */ /* 0x000fc4000801160b */
[----:B------:R-:W-:Y:S02]  /*2e10*/  ULEA.HI UR4, UR4, UR7, URZ, 0x6 ;  /* 0x0000000704047291 */ /* 0x000fe4000f8f30ff */
[----:B------:R-:W-:Y:S02]  /*2e20*/  ULOP3.LUT UR10, UR10, 0x3fff, URZ, 0xc0, !UPT ;  /* 0x00003fff0a0a7892 */ /* 0x000fe4000f8ec0ff */
[----:B------:R-:W-:Y:S02]  /*2e30*/  USHF.R.S32.HI UR4, URZ, 0x6, UR4 ;  /* 0x00000006ff047899 */ /* 0x000fe40008011404 */
[----:B------:R-:W-:Y:S02]  /*2e40*/  ULOP3.LUT UR11, UR11, 0x3fff, URZ, 0xc0, !UPT ;  /* 0x00003fff0b0b7892 */ /* 0x000fe4000f8ec0ff */
[----:B------:R-:W-:Y:S01]  /*2e50*/  UISETP.LT.AND UP0, UPT, UR4, 0x1, UPT ;  /* 0x000000010400788c */ /* 0x000fe2000bf01270 */
[----:B------:R-:W-:Y:S01]  /*2e60*/  UMOV UR22, 0x0 ;  /* 0x0000000000167882 */ /* 0x000fe20000000000 */
[----:B------:R-:W-:-:S02]  /*2e70*/  UMOV UR23, 0x4400010 ;  /* 0x0440001000177882 */ /* 0x000fc40000000000 */
[----:B------:R-:W-:Y:S02]  /*2e80*/  USEL UR9, UR4, 0x1, !UP0 ;  /* 0x0000000104097887 */ /* 0x000fe4000c000000 */
[----:B------:R-:W-:Y:S02]  /*2e90*/  ULOP3.LUT UR10, UR10, 0x10000, URZ, 0xfc, !UPT ;  /* 0x000100000a0a7892 */ /* 0x000fe4000f8efcff */
[----:B------:R-:W-:Y:S02]  /*2ea0*/  ULOP3.LUT UR11, UR11, 0x10000, URZ, 0xfc, !UPT ;  /* 0x000100000b0b7892 */ /* 0x000fe4000f8efcff */
[----:B------:R-:W-:Y:S02]  /*2eb0*/  UIADD3 UR9, UPT, UPT, -UR9, URZ, URZ ;  /* 0x000000ff09097290 */ /* 0x000fe4000fffe1ff */
[----:B---3--:R-:W-:Y:S01]  /*2ec0*/  UISETP.GE.AND UP3, UPT, UR6, 0x1, UPT ;  /* 0x000000010600788c */ /* 0x008fe2000bf66270 */
[----:B------:R-:W-:Y:S01]  /*2ed0*/  UMOV UR20, 0x0 ;  /* 0x0000000000147882 */ /* 0x000fe20000000000 */
[----:B------:R-:W-:Y:S01]  /*2ee0*/  UMOV UR21, 0x4400010 ;  /* 0x0440001000157882 */ /* 0x000fe20000000000 */
[----:B------:R-:W-:Y:S01]  /*2ef0*/  UMOV UR18, 0x0 ;  /* 0x0000000000127882 */ /* 0x000fe20000000000 */
[----:B------:R-:W-:Y:S01]  /*2f00*/  UMOV UR19, 0x4400010 ;  /* 0x0440001000137882 */ /* 0x000fe20000000000 */
[----:B-1----:R-:W-:-:S15]  /*2f10*/  R2UR UR16, R0 ;  /* 0x00000000001072ca */ /* 0x002fde00000e0000 */
.L_x_59:
[----:B------:R-:W-:Y:S02]  /*2f20*/  LEA R0, R10, UR5, 0x3 ;  /* 0x000000050a007c11 */ /* 0x000fe4000f8e18ff */
[----:B------:R-:W-:Y:S02]  /*2f30*/  SHF.L.U32 R2, R9, 0x1f, RZ ;  /* 0x0000001f09027819 */ /* 0x000fe400000006ff */
[----:B------:R-:W-:Y:S01]  /*2f40*/  PLOP3.LUT P0, PT, PT, PT, UP3, 0x80, 0x8 ;  /* 0x000000000008781c */ /* 0x000fe20003f0f038 */
[----:B------:R-:W-:Y:S01]  /*2f50*/  VIADD R3, R0, 0xa0 ;  /* 0x000000a000037836 */ /* 0x000fe20000000000 */
[----:B-1----:R-:W1:Y:S02]  /*2f60*/  SYNCS.PHASECHK.TRANS64.TRYWAIT P1, [R0+URZ+0x90], R2 ;  /* 0x00009002000075a7 */ /* 0x002e6400080211ff */
[----:B-1-3--:R-:W-:Y:S09]  /*2f70*/  @!P1 BRA `(.L_x_53) ;  /* 0x0000006000b09947 */ /* 0x00aff20003800000 */
.L_x_146:
[----:B------:R-:W-:Y:S01]  /*2f80*/  LEA R4, R10, UR5, 0x4 ;  /* 0x000000050a047c11 */ /* 0x000fe2000f8e20ff */
[----:B------:R-:W-:Y:S01]  /*2f90*/  @UP3 ULEA UR6, UR14, UR5, 0x3 ;  /* 0x000000050e063291 */ /* 0x000fe2000f8e18ff */
[----:B------:R-:W-:Y:S01]  /*2fa0*/  PLOP3.LUT P2, PT, PT, PT, PT, 0x80, 0x8 ;  /* 0x000000000008781c */ /* 0x000fe20003f4f070 */
[----:B------:R-:W-:Y:S01]  /*2fb0*/  ULEA UR7, UR15, UR5, 0x3 ;  /* 0x000000050f077291 */ /* 0x000fe2000f8e18ff */
[----:B------:R-:W-:Y:S02]  /*2fc0*/  PRMT R3, RZ, 0x654, R3 ;  /* 0x00000654ff037816 */ /* 0x000fe40000000003 */
[----:B------:R-:W2:Y:S01]  /*2fd0*/  LDS.128 R4, [R4+0x120] ;  /* 0x0001200004047984 */ /* 0x000ea20000000c00 */
[----:B-1----:R-:W-:Y:S02]  /*2fe0*/  @P0 SHF.L.U32 R2, R8, 0x1f, RZ ;  /* 0x0000001f08020819 */ /* 0x002fe400000006ff */
[----:B------:R-:W-:Y:S01]  /*2ff0*/  SHF.L.U32 R0, R11, 0x1f, RZ ;  /* 0x0000001f0b007819 */ /* 0x000fe200000006ff */
[----:B------:R-:W-:Y:S01]  /*3000*/  @!PT LDS RZ, [RZ] ;  /* 0x00000000fffff984 */ /* 0x000fe20000000800 */
[----:B------:R-:W-:Y:S01]  /*3010*/  @!PT LDS RZ, [RZ] ;  /* 0x00000000fffff984 */ /* 0x000fe20000000800 */
[----:B------:R-:W-:Y:S01]  /*3020*/  @!PT LDS RZ, [RZ] ;  /* 0x00000000fffff984 */ /* 0x000fe20000000800 */
[----:B------:R-:W-:Y:S01]  /*3030*/  @!PT LDS RZ, [RZ] ;  /* 0x00000000fffff984 */ /* 0x000fe20000000800 */
[----:B------:R1:W-:Y:S06]  /*3040*/  MEMBAR.ALL.CTA ;  /* 0x0000000000007992 */ /* 0x0003ec0000008000 */
[----:B-1----:R-:W1:Y:S02]  /*3050*/  FENCE.VIEW.ASYNC.S ;  /* 0x00000000000073c6 */ /* 0x002e640000000000 */
[----:B-1----:R1:W-:Y:S01]  /*3060*/  SYNCS.ARRIVE.TRANS64.RED.A1T0 RZ, [R3+URZ], RZ ;  /* 0x000000ff03ff79a7 */ /* 0x0023e200081004ff */
[----:B------:R1:W3:Y:S01]  /*3070*/  @P0 SYNCS.PHASECHK.TRANS64.TRYWAIT P2, [UR6], R2 ;  /* 0x00000002ff0005a7 */ /* 0x0002e20008041106 */
[----:B------:R-:W-:Y:S01]  /*3080*/  ULEA.HI UR6, UR15, UR15, URZ, 0x1 ;  /* 0x0000000f0f067291 */ /* 0x000fe2000f8f08ff */
[----:B--2---:R-:W-:-:S03]  /*3090*/  LOP3.LUT P1, RZ, R6, 0x1, RZ, 0xc0, !PT ;  /* 0x0000000106ff7812 */ /* 0x004fc6000782c0ff */
[----:B------:R-:W-:Y:S02]  /*30a0*/  USHF.L.U32 UR8, UR6, 0x7, URZ ;  /* 0x0000000706087899 */ /* 0x000fe400080006ff */
[----:B------:R-:W-:Y:S02]  /*30b0*/  ULOP3.LUT UR6, UR6, 0xffe, URZ, 0xc0, !UPT ;  /* 0x00000ffe06067892 */ /* 0x000fe4000f8ec0ff */
[----:B------:R-:W-:Y:S02]  /*30c0*/  ULOP3.LUT UR8, UR8, 0xffffff00, URZ, 0xc0, !UPT ;  /* 0xffffff0008087892 */ /* 0x000fe4000f8ec0ff */
[----:B------:R-:W-:Y:S02]  /*30d0*/  UIADD3 UR6, UPT, UPT, -UR6, UR15, URZ ;  /* 0x0000000f06067290 */ /* 0x000fe4000fffe1ff */
[----:B------:R-:W-:Y:S01]  /*30e0*/  UIADD3 UR8, UPT, UPT, UR16, UR8, URZ ;  /* 0x0000000810087290 */ /* 0x000fe2000fffe0ff */
[----:B------:R-:W2:Y:S03]  /*30f0*/  SYNCS.PHASECHK.TRANS64.TRYWAIT P0, [UR7+0xd0], R0 ;  /* 0x0000d000ff0075a7 */ /* 0x000ea60008001107 */
[----:B------:R-:W-:Y:S01]  /*3100*/  ULEA UR8, UR6, UR8, 0x14 ;  /* 0x0000000806087291 */ /* 0x000fe2000f8ea0ff */
[----:B-123--:R-:W-:Y:S11]  /*3110*/  @!P0 BRA `(.L_x_54) ;  /* 0x00000060005c8947 */ /* 0x00eff60003800000 */
.L_x_148:
[----:B------:R-:W-:Y:S01]  /*3120*/  IADD3 R10, PT, PT, R10, 0x1, RZ ;  /* 0x000000010a0a7810 */ /* 0x000fe20007ffe0ff */
[----:B------:R-:W-:Y:S06]  /*3130*/  BRA.U !UP3, `(.L_x_55) ;  /* 0x000000010bc07547 */ /* 0x000fec000b800000 */
[----:B------:R-:W-:Y:S01]  /*3140*/  UPLOP3.LUT UP4, UPT, UPT, UPT, UPT, 0x40, 0x4 ;  /* 0x000000000004789c */ /* 0x000fe20003f8e870 */
[----:B------:R-:W-:Y:S01]  /*3150*/  UMOV UR13, UR9 ;  /* 0x00000009000d7c82 */ /* 0x000fe20008000000 */
[----:B------:R-:W-:Y:S01]  /*3160*/  UMOV UR12, UR4 ;  /* 0x00000004000c7c82 */ /* 0x000fe20008000000 */
[----:B------:R-:W-:-:S08]  /*3170*/  UMOV UR17, UR14 ;  /* 0x0000000e00117c82 */ /* 0x000fd00008000000 */
.L_x_58:
[----:B------:R-:W-:Y:S02]  /*3180*/  UIADD3 UR13, UPT, UPT, UR13, 0x1, URZ ;  /* 0x000000010d0d7890 */ /* 0x000fe4000fffe0ff */
[----:B--2---:R-:W-:Y:S02]  /*3190*/  ULEA UR6, UR17, UR5, 0x3 ;  /* 0x0000000511067291 */ /* 0x004fe4000f8e18ff */
[----:B------:R-:W-:Y:S01]  /*31a0*/  UISETP.NE.AND UP0, UPT, UR13, URZ, UPT ;  /* 0x000000ff0d00728c */ /* 0x000fe2000bf05270 */
[----:B---3--:R-:W-:Y:S10]  /*31b0*/  @P2 BRA `(.L_x_56) ;  /* 0x00000000000c2947 */ /* 0x008ff40003800000 */
[----:B-1----:R-:W-:Y:S04]  /*31c0*/  SHF.L.U32 R2, R8, 0x1f, RZ ;  /* 0x0000001f08027819 */ /* 0x002fe800000006ff */
[----:B------:R-:W1:Y:S02]  /*31d0*/  SYNCS.PHASECHK.TRANS64.TRYWAIT P0, [UR6], R2 ;  /* 0x00000002ff0075a7 */ /* 0x000e640008001106 */
[----:B-1----:R-:W-:Y:S05]  /*31e0*/  @!P0 BRA `(.L_x_57) ;  /* 0x0000006000408947 */ /* 0x002fea0003800000 */
.L_x_56:
[----:B------:R-:W-:Y:S01]  /*31f0*/  UISETP.NE.AND UP1, UPT, UR12, 0x1, UPT ;  /* 0x000000010c00788c */ /* 0x000fe2000bf25270 */
[----:B------:R-:W-:Y:S01]  /*3200*/  PLOP3.LUT P2, PT, PT, PT, PT, 0x80, 0x8 ;  /* 0x000000000008781c */ /* 0x000fe20003f4f070 */
[----:B------:R-:W-:Y:S02]  /*3210*/  UIADD3 UR14, UPT, UPT, UR17, 0x1, URZ ;  /* 0x00000001110e7890 */ /* 0x000fe4000fffe0ff */
[----:B------:R-:W-:Y:S02]  /*3220*/  ULEA UR28, UR17, UR11, 0xb ;  /* 0x0000000b111c7291 */ /* 0x000fe4000f8e58ff */
[----:B------:R-:W-:Y:S01]  /*3230*/  UISETP.NE.AND UP2, UPT, UR14, 0x4, UPT ;  /* 0x000000040e00788c */ /* 0x000fe2000bf45270 */
[----:B------:R-:W-:Y:S01]  /*3240*/  PLOP3.LUT P0, PT, PT, PT, UP1, 0x80, 0x8 ;  /* 0x000000000008781c */ /* 0x000fe20003f0f018 */
[----:B------:R-:W-:Y:S02]  /*3250*/  UIADD3 UR40, UPT, UPT, UR28, 0x2, URZ ;  /* 0x000000021c287890 */ /* 0x000fe4000fffe0ff */
[----:B------:R-:W-:Y:S02]  /*3260*/  USEL UR27, URZ, 0x1, UP2 ;  /* 0x00000001ff1b7887 */ /* 0x000fe40009000000 */
[----:B------:R-:W-:Y:S02]  /*3270*/  USEL UR14, UR14, URZ, UP2 ;  /* 0x000000ff0e0e7287 */ /* 0x000fe40009000000 */
[----:B------:R-:W-:Y:S02]  /*3280*/  UIADD3 UR36, UPT, UPT, UR28, 0x4, URZ ;  /* 0x000000041c247890 */ /* 0x000fe4000fffe0ff */
[----:B------:R-:W-:Y:S01]  /*3290*/  @UP1 ULEA UR26, UR14, UR5, 0x3 ;  /* 0x000000050e1a1291 */ /* 0x000fe2000f8e18ff */
[----:B------:R-:W-:Y:S01]  /*32a0*/  LOP3.LUT R8, R8, UR27, RZ, 0x3c, !PT ;  /* 0x0000001b08087c12 */ /* 0x000fe2000f8e3cff */
[----:B------:R-:W-:Y:S02]  /*32b0*/  UIADD3 UR32, UPT, UPT, UR28, 0x6, URZ ;  /* 0x000000061c207890 */ /* 0x000fe4000fffe0ff */
[----:B------:R-:W-:Y:S01]  /*32c0*/  UIADD3 UR6, UPT, UPT, UR6, 0x20, URZ ;  /* 0x0000002006067890 */ /* 0x000fe2000fffe0ff */
[----:B-1----:R-:W-:Y:S01]  /*32d0*/  @P0 SHF.L.U32 R0, R8, 0x1f, RZ ;  /* 0x0000001f08000819 */ /* 0x002fe200000006ff */
[----:B------:R-:W-:Y:S01]  /*32e0*/  UIADD3 UR12, UPT, UPT, UR12, -0x1, URZ ;  /* 0xffffffff0c0c7890 */ /* 0x000fe2000fffe0ff */
[----:B------:R-:W-:Y:S02]  /*32f0*/  UMOV UR29, 0x40004040 ;  /* 0x40004040001d7882 */ /* 0x000fe40000000000 */
[----:B------:R2:W3:Y:S01]  /*3300*/  @P0 SYNCS.PHASECHK.TRANS64.TRYWAIT P2, [UR26], R0 ;  /* 0x00000000ff0005a7 */ /* 0x0004e2000804111a */
[----:B------:R-:W-:Y:S01]  /*3310*/  ULEA UR26, UR17, UR10, 0x9 ;  /* 0x0000000a111a7291 */ /* 0x000fe2000f8e48ff */
[----:B------:R-:W-:Y:S01]  /*3320*/  UMOV UR27, 0x40004040 ;  /* 0x40004040001b7882 */ /* 0x000fe20000000000 */
[----:B------:R-:W-:Y:S02]  /*3330*/  UMOV UR41, 0x40004040 ;  /* 0x4000404000297882 */ /* 0x000fe40000000000 */
[----:B------:R-:W-:Y:S02]  /*3340*/  UIADD3 UR38, UPT, UPT, UR26, 0x2, URZ ;  /* 0x000000021a267890 */ /* 0x000fe4000fffe0ff */
[----:B------:R-:W-:Y:S02]  /*3350*/  UIADD3 UR34, UPT, UPT, UR26, 0x4, URZ ;  /* 0x000000041a227890 */ /* 0x000fe4000fffe0ff */
[----:B------:R-:W-:Y:S01]  /*3360*/  UIADD3 UR30, UPT, UPT, UR26, 0x6, URZ ;  /* 0x000000061a1e7890 */ /* 0x000fe2000fffe0ff */
[----:B------:R2:W-:Y:S01]  /*3370*/  UTCHMMA gdesc[UR26], gdesc[UR28], tmem[UR8], tmem[UR24], idesc[UR25], UP4 ;  /* 0x00ff181c1a0075ea */ /* 0x0005e2000a000008 */
[----:B------:R-:W-:Y:S01]  /*3380*/  UPLOP3.LUT UP4, UPT, UPT, UPT, UPT, 0x80, 0x8 ;  /* 0x000000000008789c */ /* 0x000fe20003f8f070 */
[----:B------:R-:W-:Y:S01]  /*3390*/  UMOV UR39, 0x40004040 ;  /* 0x4000404000277882 */ /* 0x000fe20000000000 */
[----:B------:R-:W-:Y:S01]  /*33a0*/  UMOV UR37, 0x40004040 ;  /* 0x4000404000257882 */ /* 0x000fe20000000000 */
[----:B------:R2:W-:Y:S01]  /*33b0*/  UTCHMMA gdesc[UR38], gdesc[UR40], tmem[UR8], tmem[UR22], idesc[UR23], UPT ;  /* 0x00ff1628260075ea */ /* 0x0005e2000b800008 */
[----:B------:R-:W-:Y:S01]  /*33c0*/  UMOV UR35, 0x40004040 ;  /* 0x4000404000237882 */ /* 0x000fe20000000000 */
[----:B------:R-:W-:Y:S01]  /*33d0*/  UMOV UR33, 0x40004040 ;  /* 0x4000404000217882 */ /* 0x000fe20000000000 */
[----:B------:R-:W-:Y:S01]  /*33e0*/  UMOV UR31, 0x40004040 ;  /* 0x40004040001f7882 */ /* 0x000fe20000000000 */
[----:B------:R2:W-:Y:S01]  /*33f0*/  UTCHMMA gdesc[UR34], gdesc[UR36], tmem[UR8], tmem[UR20], idesc[UR21], UPT ;  /* 0x00ff1424220075ea */ /* 0x0005e2000b800008 */
[----:B------:R2:W-:Y:S01]  /*3400*/  UTCHMMA gdesc[UR30], gdesc[UR32], tmem[UR8], tmem[UR18], idesc[UR19], UPT ;  /* 0x00ff12201e0075ea */ /* 0x0005e2000b800008 */
[----:B------:R2:W-:Y:S01]  /*3410*/  UTCBAR [UR6], URZ ;  /* 0x000000ff060073e9 */ /* 0x0005e200080000ff */
[----:B------:R-:W-:Y:S01]  /*3420*/  UMOV UR17, UR14 ;  /* 0x0000000e00117c82 */ /* 0x000fe20008000000 */
[----:B------:R-:W-:Y:S05]  /*3430*/  BRA.U UP0, `(.L_x_58) ;  /* 0xfffffffd00507547 */ /* 0x000fea000b83ffff */
.L_x_55:
[----:B------:R-:W-:Y:S01]  /*3440*/  UIADD3 UR15, UPT, UPT, UR15, 0x1, URZ ;  /* 0x000000010f0f7890 */ /* 0x000fe2000fffe0ff */
[C---:B------:R-:W-:Y:S01]  /*3450*/  ISETP.NE.AND P0, PT, R10.reuse, 0x2, PT ;  /* 0x000000020a00780c */ /* 0x040fe20003f05270 */
[----:B------:R-:W-:Y:S02]  /*3460*/  UIADD3 UR7, UPT, UPT, UR7, 0xb0, URZ ;  /* 0x000000b007077890 */ /* 0x000fe4000fffe0ff */
[----:B------:R-:W-:Y:S01]  /*3470*/  UISETP.NE.AND UP0, UPT, UR15, 0x4, UPT ;  /* 0x000000040f00788c */ /* 0x000fe2000bf05270 */
[----:B-12---:R-:W-:Y:S02]  /*3480*/  SEL R0, RZ, 0x1, P0 ;  /* 0x00000001ff007807 */ /* 0x006fe40000000000 */
[----:B------:R-:W-:Y:S01]  /*3490*/  SEL R10, R10, RZ, P0 ;  /* 0x000000ff0a0a7207 */ /* 0x000fe20000000000 */
[----:B------:R-:W-:Y:S01]  /*34a0*/  USEL UR6, URZ, 0x1, UP0 ;  /* 0x00000001ff067887 */ /* 0x000fe20008000000 */
[----:B------:R-:W-:Y:S01]  /*34b0*/  LOP3.LUT R9, R9, R0, RZ, 0x3c, !PT ;  /* 0x0000000009097212 */ /* 0x000fe200078e3cff */
[----:B------:R-:W-:Y:S01]  /*34c0*/  USEL UR15, UR15, URZ, UP0 ;  /* 0x000000ff0f0f7287 */ /* 0x000fe20008000000 */
[----:B------:R1:W-:Y:S03]  /*34d0*/  UTCBAR [UR7], URZ ;  /* 0x000000ff070073e9 */ /* 0x0003e600080000ff */
[----:B------:R-:W-:Y:S01]  /*34e0*/  LOP3.LUT R11, R11, UR6, RZ, 0x3c, !PT ;  /* 0x000000060b0b7c12 */ /* 0x000fe2000f8e3cff */
[----:B------:R-:W-:Y:S07]  /*34f0*/  @P1 BRA `(.L_x_59) ;  /* 0xfffffff800881947 */ /* 0x000fee000383ffff */
[----:B------:R-:W2:Y:S01]  /*3500*/  S2UR UR4, SR_CgaCtaId ;  /* 0x00000000000479c3 */ /* 0x000ea20000008800 */
[----:B------:R-:W-:Y:S01]  /*3510*/  ELECT P0, URZ, PT ;  /* 0x0000000000ff782f */ /* 0x000fe20003800000 */
[----:B------:R-:W-:Y:S01]  /*3520*/  IMAD.MOV.U32 R0, RZ, RZ, 0x1 ;  /* 0x00000001ff007424 */ /* 0x000fe200078e00ff */
[----:B------:R-:W-:Y:S01]  /*3530*/  UIADD3 UR5, UPT, UPT, UR5, 0xd0, URZ ;  /* 0x000000d005057890 */ /* 0x000fe2000fffe0ff */
[----:B------:R-:W-:Y:S01]  /*3540*/  SHF.L.U32 R2, R11, 0x1f, RZ ;  /* 0x0000001f0b027819 */ /* 0x000fe200000006ff */
[----:B------:R-:W-:-:S03]  /*3550*/  UMOV UR6, 0x40 ;  /* 0x0000004000067882 */ /* 0x000fc60000000000 */
[----:B------:R-:W-:Y:S01]  /*3560*/  UVIRTCOUNT.DEALLOC.SMPOOL 0x80 ;  /* 0x000000800000784c */ /* 0x000fe20000000000 */
[----:B--2---:R-:W-:Y:S02]  /*3570*/  ULEA UR4, UR4, UR6, 0x18 ;  /* 0x0000000604047291 */ /* 0x004fe4000f8ec0ff */
[----:B------:R-:W-:-:S07]  /*3580*/  ULEA UR6, UR15, UR5, 0x3 ;  /* 0x000000050f067291 */ /* 0x000fce000f8e18ff */
[----:B------:R2:W-:Y:S02]  /*3590*/  @P0 STS.U8 [UR4+0x1c], R0 ;  /* 0x00001c00ff000988 */ /* 0x0005e40008000004 */
[----:B------:R-:W4:Y:S02]  /*35a0*/  SYNCS.PHASECHK.TRANS64.TRYWAIT P0, [UR6], R2 ;  /* 0x00000002ff0075a7 */ /* 0x000f240008001106 */
[----:B--2-4-:R-:W-:Y:S05]  /*35b0*/  @!P0 BRA `(.L_x_60) ;  /* 0x0000005c00648947 */ /* 0x014fea0003800000 */
.L_x_151:
[----:B-1----:R-:W-:-:S04]  /*35c0*/  UIADD3 UR7, UPT, UPT, UR15, 0x1, URZ ;  /* 0x000000010f077890 */ /* 0x002fc8000fffe0ff */
[----:B------:R-:W-:-:S04]  /*35d0*/  UISETP.NE.AND UP0, UPT, UR7, 0x4, UPT ;  /* 0x000000040700788c */ /* 0x000fc8000bf05270 */
[----:B------:R-:W-:Y:S02]  /*35e0*/  USEL UR8, URZ, 0x1, UP0 ;  /* 0x00000001ff087887 */ /* 0x000fe40008000000 */
[----:B------:R-:W-:-:S04]  /*35f0*/  USEL UR7, UR7, URZ, UP0 ;  /* 0x000000ff07077287 */ /* 0x000fc80008000000 */
[----:B------:R-:W-:Y:S01]  /*3600*/  ULEA UR6, UR7, UR5, 0x3 ;  /* 0x0000000507067291 */ /* 0x000fe2000f8e18ff */
[----:B--2---:R-:W-:-:S04]  /*3610*/  LOP3.LUT R2, R11, UR8, RZ, 0x3c, !PT ;  /* 0x000000080b027c12 */ /* 0x004fc8000f8e3cff */
[----:B------:R-:W-:-:S04]  /*3620*/  SHF.L.U32 R3, R2, 0x1f, RZ ;  /* 0x0000001f02037819 */ /* 0x000fc800000006ff */
[----:B------:R-:W1:Y:S02]  /*3630*/  SYNCS.PHASECHK.TRANS64.TRYWAIT P0, [UR6], R3 ;  /* 0x00000003ff0075a7 */ /* 0x000e640008001106 */
[----:B-1----:R-:W-:Y:S05]  /*3640*/  @!P0 BRA `(.L_x_61) ;  /* 0x0000005c00588947 */ /* 0x002fea0003800000 */
.L_x_153:
        /* <DEDUP_REMOVED lines=9> */
.L_x_155:
[----:B------:R-:W-:-:S04]  /*36e0*/  UIADD3 UR7, UPT, UPT, UR7, 0x1, URZ ;  /* 0x0000000107077890 */ /* 0x000fc8000fffe0ff */
[----:B------:R-:W-:-:S04]  /*36f0*/  UISETP.NE.AND UP0, UPT, UR7, 0x4, UPT ;  /* 0x000000040700788c */ /* 0x000fc8000bf05270 */
[----:B------:R-:W-:Y:S02]  /*3700*/  USEL UR6, URZ, 0x1, UP0 ;  /* 0x00000001ff067887 */ /* 0x000fe40008000000 */
[----:B------:R-:W-:-:S04]  /*3710*/  USEL UR7, UR7, URZ, UP0 ;  /* 0x000000ff07077287 */ /* 0x000fc80008000000 */
[----:B------:R-:W-:Y:S01]  /*3720*/  ULEA UR7, UR7, UR5, 0x3 ;  /* 0x0000000507077291 */ /* 0x000fe2000f8e18ff */
[----:B------:R-:W-:-:S04]  /*3730*/  LOP3.LUT R2, R2, UR6, RZ, 0x3c, !PT ;  /* 0x0000000602027c12 */ /* 0x000fc8000f8e3cff */
[----:B------:R-:W-:-:S04]  /*3740*/  SHF.L.U32 R2, R2, 0x1f, RZ ;  /* 0x0000001f02027819 */ /* 0x000fc800000006ff */
[----:B------:R-:W2:Y:S02]  /*3750*/  SYNCS.PHASECHK.TRANS64.TRYWAIT P0, [UR7], R2 ;  /* 0x00000002ff0075a7 */ /* 0x000ea40008001107 */
[----:B--2---:R-:W-:Y:S05]  /*3760*/  @!P0 BRA `(.L_x_63) ;  /* 0x0000005c00408947 */ /* 0x004fea0003800000 */
.L_x_157:
[----:B------:R-:W-:Y:S01]  /*3770*/  NOP ;  /* 0x0000000000007918 */ /* 0x000fe20000000000 */
[----:B-1----:R-:W1:Y:S01]  /*3780*/  LDS R0, [UR4+0x14] ;  /* 0x00001404ff007984 */ /* 0x002e620008000800 */
[----:B------:R-:W-:Y:S01]  /*3790*/  ULOP3.LUT UR6, UR16, 0xffff, URZ, 0xc0, !UPT ;  /* 0x0000ffff10067892 */ /* 0x000fe2000f8ec0ff */
[----:B------:R-:W-:Y:S01]  /*37a0*/  UMOV UR8, 0xffff ;  /* 0x0000ffff00087882 */ /* 0x000fe20000000000 */
[----:B------:R-:W-:Y:S02]  /*37b0*/  UMOV UR5, 0x1 ;  /* 0x0000000100057882 */ /* 0x000fe40000000000 */
[----:B------:R-:W-:-:S04]  /*37c0*/  USHF.R.U32.HI UR6, URZ, 0x5, UR6 ;  /* 0x00000005ff067899 */ /* 0x000fc80008011606 */
[----:B------:R-:W-:Y:S02]  /*37d0*/  USHF.L.U32 UR8, UR8, UR6, URZ ;  /* 0x0000000608087299 */ /* 0x000fe400080006ff */
[----:B------:R-:W-:-:S04]  /*37e0*/  USHF.L.U32 UR5, UR5, UR6, URZ ;  /* 0x0000000605057299 */ /* 0x000fc800080006ff */
[----:B-1----:R-:W-:-:S04]  /*37f0*/  LOP3.LUT R0, R0, UR8, RZ, 0xc0, !PT ;  /* 0x0000000800007c12 */ /* 0x002fc8000f8ec0ff */
[----:B------:R-:W-:-:S13]  /*3800*/  ISETP.NE.AND P0, PT, R0, UR8, PT ;  /* 0x0000000800007c0c */ /* 0x000fda000bf05270 */
[----:B------:R-:W-:Y:S05]  /*3810*/  @P0 BRA `(.L_x_64) ;  /* 0x0000000000580947 */ /* 0x000fea0003800000 */
[----:B------:R-:W1:Y:S02]  /*3820*/  LDS R0, [UR4+0x18] ;  /* 0x00001804ff007984 */ /* 0x000e640008000800 */
[----:B-1----:R-:W-:-:S04]  /*3830*/  LOP3.LUT R0, R0, UR5, RZ, 0xc0, !PT ;  /* 0x0000000500007c12 */ /* 0x002fc8000f8ec0ff */
[----:B------:R-:W-:-:S13]  /*3840*/  ISETP.NE.AND P0, PT, R0, UR5, PT ;  /* 0x0000000500007c0c */ /* 0x000fda000bf05270 */
[----:B------:R-:W-:Y:S05]  /*3850*/  @P0 BRA `(.L_x_65) ;  /* 0x00000000003c0947 */ /* 0x000fea0003800000 */
[----:B------:R-:W1:Y:S01]  /*3860*/  S2R R2, SR_LANEID ;  /* 0x0000000000027919 */ /* 0x000e620000000000 */
[----:B------:R-:W-:Y:S01]  /*3870*/  ULOP3.LUT UR8, URZ, UR8, URZ, 0x33, !UPT ;  /* 0x00000008ff087292 */ /* 0x000fe2000f8e33ff */
[----:B------:R-:W-:Y:S02]  /*3880*/  VOTEU.ANY UR7, UPT, PT ;  /* 0x0000000000077886 */ /* 0x000fe400038e0100 */
[----:B------:R-:W-:-:S03]  /*3890*/  UFLO.U32 UR7, UR7 ;  /* 0x00000007000772bd */ /* 0x000fc600080e0000 */
[----:B------:R-:W-:-:S04]  /*38a0*/  IMAD.U32 R0, RZ, RZ, UR8 ;  /* 0x00000008ff007e24 */ /* 0x000fc8000f8e00ff */
[----:B------:R2:W4:Y:S02]  /*38b0*/  REDUX UR6, R0 ;  /* 0x00000000000673c4 */ /* 0x0005240000000000 */
[----:B------:R1:W-:Y:S02]  /*38c0*/  UTCATOMSWS.AND URZ, UR8 ;  /* 0x0000000800ff79e3 */ /* 0x0003e40008000000 */
[----:B-1----:R-:W-:Y:S02]  /*38d0*/  ISETP.EQ.U32.AND P0, PT, R2, UR7, PT ;  /* 0x0000000702007c0c */ /* 0x002fe4000bf02070 */
[----:B--2---:R-:W-:Y:S02]  /*38e0*/  LOP3.LUT R0, RZ, UR5, RZ, 0x33, !PT ;  /* 0x00000005ff007c12 */ /* 0x004fe4000f8e33ff */
[----:B----4-:R-:W-:Y:S02]  /*38f0*/  MOV R2, UR6 ;  /* 0x0000000600027c02 */ /* 0x010fe40008000f00 */
[----:B------:R-:W1:Y:S07]  /*3900*/  REDUX UR5, R0 ;  /* 0x00000000000573c4 */ /* 0x000e6e0000000000 */
[----:B------:R2:W-:Y:S01]  /*3910*/  @P0 ATOMS.AND RZ, [UR4+0x14], R2 ;  /* 0x00001402ffff098c */ /* 0x0005e2000a800004 */
[----:B-1----:R-:W-:-:S05]  /*3920*/  IMAD.U32 R0, RZ, RZ, UR5 ;  /* 0x00000005ff007e24 */ /* 0x002fca000f8e00ff */
[----:B------:R2:W-:Y:S01]  /*3930*/  @P0 ATOMS.AND RZ, [UR4+0x18], R0 ;  /* 0x00001800ffff098c */ /* 0x0005e2000a800004 */
[----:B------:R-:W-:Y:S05]  /*3940*/  BRA `(.L_x_66) ;  /* 0x0000000000147947 */ /* 0x000fea0003800000 */
.L_x_65:
[----:B------:R-:W-:Y:S02]  /*3950*/  MOV R2, 0x3970 ;  /* 0x0000397000027802 */ /* 0x000fe40000000f00 */
[----:B---3-5:R-:W-:Y:S05]  /*3960*/  CALL.REL.NOINC `($__internal_0_$__cuda_sm10x_tcgen05_guardrail_trap_col_being_dealloced_not_returned_by_alloc) ;  /* 0x0000006000287944 */ /* 0x028fea0003c00000 */
[----:B------:R-:W-:Y:S05]  /*3970*/  BRA `(.L_x_66) ;  /* 0x0000000000087947 */ /* 0x000fea0003800000 */
.L_x_64:
[----:B------:R-:W-:Y:S02]  /*3980*/  MOV R2, 0x39a0 ;  /* 0x000039a000027802 */ /* 0x000fe40000000f00 */
[----:B---3-5:R-:W-:Y:S05]  /*3990*/  CALL.REL.NOINC `($__internal_2_$__cuda_sm10x_tcgen05_guardrail_trap_unallocated_columns_being_dealloced) ;  /* 0x0000006000347944 */ /* 0x028fea0003c00000 */
.L_x_66:
[----:B------:R-:W-:Y:S01]  /*39a0*/  NOP ;  /* 0x0000000000007918 */ /* 0x000fe20000000000 */
[----:B------:R-:W-:Y:S05]  /*39b0*/  EXIT ;  /* 0x000000000000794d */ /* 0x000fea0003800000 */
.L_x_48:
[----:B------:R-:W-:-:S09]  /*39c0*/  UISETP.NE.OR UP2, UPT, UR8, 0x3, !UP2 ;  /* 0x000000030800788c */ /* 0x000fd2000d745670 */
[----:B------:R-:W-:Y:S05]  /*39d0*/  BRA.U UP2, `(.L_x_67) ;  /* 0x0000001102087547 */ /* 0x000fea000b800000 */
[----:B------:R-:W1:Y:S01]  /*39e0*/  LDC R0, c[0x0][0xb30] ;  /* 0x0002cc00ff007b82 */ /* 0x000e620000000800 */
[----:B------:R-:W2:Y:S01]  /*39f0*/  LDCU.64 UR8, c[0x0][0x888] ;  /* 0x00011100ff0877ac */ /* 0x000ea20008000a00 */
[----:B------:R-:W-:Y:S02]  /*3a00*/  HFMA2 R27, -RZ, RZ, 0, 0 ;  /* 0x00000000ff1b7431 */ /* 0x000fe400000001ff */
[----:B------:R-:W-:Y:S01]  /*3a10*/  IMAD.MOV.U32 R29, RZ, RZ, 0x1 ;  /* 0x00000001ff1d7424 */ /* 0x000fe200078e00ff */
[----:B------:R-:W-:Y:S01]  /*3a20*/  MOV R25, 0x2000 ;  /* 0x0000200000197802 */ /* 0x000fe20000000f00 */
[----:B------:R-:W4:Y:S01]  /*3a30*/  LDCU.64 UR4, c[0x0][0x890] ;  /* 0x00011200ff0477ac */ /* 0x000f220008000a00 */
[----:B------:R-:W-:Y:S01]  /*3a40*/  IMAD.MOV.U32 R28, RZ, RZ, RZ ;  /* 0x000000ffff1c7224 */ /* 0x000fe200078e00ff */
[----:B------:R-:W3:Y:S01]  /*3a50*/  LDC R24, c[0x0][0x370] ;  /* 0x0000dc00ff187b82 */ /* 0x000ee20000000800 */
[----:B------:R-:W-:Y:S01]  /*3a60*/  UMOV UR7, 0x400 ;  /* 0x0000040000077882 */ /* 0x000fe20000000000 */
[----:B------:R-:W-:-:S02]  /*3a70*/  UPLOP3.LUT UP1, UPT, UPT, UPT, UPT, 0x40, 0x4 ;  /* 0x000000000004789c */ /* 0x000fc40003f2e870 */
[----:B------:R-:W-:-:S04]  /*3a80*/  ULEA UR7, UR37, UR7, 0x18 ;  /* 0x0000000725077291 */ /* 0x000fc8000f8ec0ff */
[----:B------:R-:W3:Y:S01]  /*3a90*/  LDC R3, c[0x0][0xb0c] ;  /* 0x0002c300ff037b82 */ /* 0x000ee20000000800 */
[----:B------:R-:W-:Y:S02]  /*3aa0*/  UIADD3 UR13, UPT, UPT, UR7, 0x58, URZ ;  /* 0x00000058070d7890 */ /* 0x000fe4000fffe0ff */
[----:B--2---:R-:W-:Y:S02]  /*3ab0*/  UISETP.NE.U32.AND UP2, UPT, UR8, URZ, UPT ;  /* 0x000000ff0800728c */ /* 0x004fe4000bf45070 */
[----:B------:R-:W-:Y:S02]  /*3ac0*/  UIADD3 UR33, UPT, UPT, UR7, 0x40, URZ ;  /* 0x0000004007217890 */ /* 0x000fe4000fffe0ff */
[----:B----4-:R-:W-:Y:S01]  /*3ad0*/  UISETP.NE.U32.AND UP3, UPT, UR4, URZ, UPT ;  /* 0x000000ff0400728c */ /* 0x010fe2000bf65070 */
[----:B------:R-:W2:Y:S01]  /*3ae0*/  LDC R18, c[0x0][0xb20] ;  /* 0x0002c800ff127b82 */ /* 0x000ea20000000800 */
[----:B-1----:R-:W-:Y:S01]  /*3af0*/  ISETP.NE.AND P1, PT, R0, 0x1, PT ;  /* 0x000000010000780c */ /* 0x002fe20003f25270 */
[----:B------:R-:W-:-:S02]  /*3b00*/  UISETP.NE.AND.EX UP2, UPT, UR9, URZ, UPT, UP2 ;  /* 0x000000ff0900728c */ /* 0x000fc4000bf45320 */
[----:B------:R-:W-:Y:S02]  /*3b10*/  UIADD3 UR25, UPT, UPT, UR7, 0x48, URZ ;  /* 0x0000004807197890 */ /* 0x000fe4000fffe0ff */
[----:B------:R-:W-:Y:S02]  /*3b20*/  UIADD3 UR17, UPT, UPT, UR7, 0x50, URZ ;  /* 0x0000005007117890 */ /* 0x000fe4000fffe0ff */
[----:B------:R-:W1:Y:S01]  /*3b30*/  LDC.64 R30, c[0x0][0x348] ;  /* 0x0000d200ff1e7b82 */ /* 0x000e620000000a00 */
[----:B------:R-:W-:Y:S02]  /*3b40*/  UPRMT UR13, UR37, 0x654, UR13 ;  /* 0x00000654250d7896 */ /* 0x000fe4000800000d */
[----:B------:R-:W-:-:S05]  /*3b50*/  UISETP.NE.AND.EX UP3, UPT, UR5, URZ, UPT, UP3 ;  /* 0x000000ff0500728c */ /* 0x000fca000bf65330 */
[----:B------:R-:W4:Y:S08]  /*3b60*/  LDC.64 R16, c[0x0][0xb10] ;  /* 0x0002c400ff107b82 */ /* 0x000f300000000a00 */
[----:B------:R-:W1:Y:S08]  /*3b70*/  LDC.64 R6, c[0x0][0xb18] ;  /* 0x0002c600ff067b82 */ /* 0x000e700000000a00 */
[----:B------:R-:W1:Y:S08]  /*3b80*/  LDC.64 R4, c[0x0][0xb28] ;  /* 0x0002ca00ff047b82 */ /* 0x000e700000000a00 */
[----:B--23--:R-:W1:Y:S02]  /*3b90*/  LDC R19, c[0x0][0x374] ;  /* 0x0000dd00ff137b82 */ /* 0x00ce640000000800 */
.L_x_78:
[C---:B------:R-:W-:Y:S02]  /*3ba0*/  LEA R0, R28.reuse, UR7, 0x3 ;  /* 0x000000071c007c11 */ /* 0x040fe4000f8e18ff */
[----:B------:R-:W-:Y:S02]  /*3bb0*/  SHF.L.U32 R2, R27, 0x1f, RZ ;  /* 0x0000001f1b027819 */ /* 0x000fe400000006ff */
[----:B------:R-:W-:Y:S02]  /*3bc0*/  LEA R20, R28, UR7, 0x4 ;  /* 0x000000071c147c11 */ /* 0x000fe4000f8e20ff */
[----:B--2---:R-:W2:Y:S02]  /*3bd0*/  SYNCS.PHASECHK.TRANS64.TRYWAIT P0, [R0+URZ+0x90], R2 ;  /* 0x00009002000075a7 */ /* 0x004ea400080011ff */
[----:B--2---:R-:W-:Y:S05]  /*3be0*/  @!P0 BRA `(.L_x_68) ;  /* 0x0000005800388947 */ /* 0x004fea0003800000 */
.L_x_158:
[----:B------:R-:W-:Y:S01]  /*3bf0*/  ISETP.GE.AND P0, PT, R40, 0x1, PT ;  /* 0x000000012800780c */ /* 0x000fe20003f06270 */
[----:B------:R-:W3:Y:S01]  /*3c00*/  LDS.128 R20, [R20+0x120] ;  /* 0x0001200014147984 */ /* 0x000ee20000000c00 */
[----:B--2---:R-:W-:Y:S01]  /*3c10*/  VIADD R0, R0, 0xa0 ;  /* 0x000000a000007836 */ /* 0x004fe20000000000 */
[----:B------:R-:W-:Y:S01]  /*3c20*/  @!PT LDS RZ, [RZ] ;  /* 0x00000000fffff984 */ /* 0x000fe20000000800 */
[----:B------:R-:W-:Y:S01]  /*3c30*/  @!PT LDS RZ, [RZ] ;  /* 0x00000000fffff984 */ /* 0x000fe20000000800 */
[----:B------:R-:W-:Y:S01]  /*3c40*/  @!PT LDS RZ, [RZ] ;  /* 0x00000000fffff984 */ /* 0x000fe20000000800 */
[----:B------:R-:W-:Y:S01]  /*3c50*/  @!PT LDS RZ, [RZ] ;  /* 0x00000000fffff984 */ /* 0x000fe20000000800 */
[----:B------:R2:W-:Y:S06]  /*3c60*/  MEMBAR.ALL.CTA ;  /* 0x0000000000007992 */ /* 0x0005ec0000008000 */
[----:B--2---:R-:W2:Y:S01]  /*3c70*/  FENCE.VIEW.ASYNC.S ;  /* 0x00000000000073c6 */ /* 0x004ea20000000000 */
[----:B------:R-:W-:Y:S04]  /*3c80*/  PRMT R0, RZ, 0x654, R0 ;  /* 0x00000654ff007816 */ /* 0x000fe80000000000 */
[----:B--2---:R2:W-:Y:S01]  /*3c90*/  SYNCS.ARRIVE.TRANS64.RED.A1T0 RZ, [R0+URZ], RZ ;  /* 0x000000ff00ff79a7 */ /* 0x0045e200081004ff */
[----:B---3--:R-:W-:Y:S11]  /*3ca0*/  LOP3.LUT P3, RZ, R22, 0x1, RZ, 0xc0, !PT ;  /* 0x0000000116ff7812 */ /* 0x008ff6000786c0ff */
[----:B------:R-:W-:Y:S02]  /*3cb0*/  @!UPT UIADD3 URZ, UPT, UPT, URZ, URZ, URZ ;  /* 0x000000fffffff290 */ /* 0x000fe4000fffe0ff */
[----:B------:R-:W-:Y:S02]  /*3cc0*/  @P3 MOV R11, R20 ;  /* 0x00000014000b3202 */ /* 0x000fe40000000f00 */
[----:B------:R-:W-:Y:S01]  /*3cd0*/  @P3 LOP3.LUT R10, R21, 0xffff, RZ, 0xc0, !PT ;  /* 0x0000ffff150a3812 */ /* 0x000fe200078ec0ff */
[----:B--2---:R-:W-:Y:S06]  /*3ce0*/  @!P0 BRA `(.L_x_69) ;  /* 0x0000000000a48947 */ /* 0x004fec0003800000 */
[-C--:B-1----:R-:W-:Y:S01]  /*3cf0*/  IMAD.HI.U32 R0, R19, R7.reuse, RZ ;  /* 0x0000000713007227 */ /* 0x082fe200078e00ff */
[----:B------:R-:W-:Y:S02]  /*3d00*/  ISETP.NE.AND P0, PT, R6, 0x1, PT ;  /* 0x000000010600780c */ /* 0x000fe40003f05270 */
[----:B------:R-:W-:Y:S01]  /*3d10*/  ISETP.NE.AND P2, PT, R40, 0x1, PT ;  /* 0x000000012800780c */ /* 0x000fe20003f45270 */
[----:B----4-:R-:W-:Y:S01]  /*3d20*/  IMAD.HI.U32 R9, R24, R16, RZ ;  /* 0x0000001018097227 */ /* 0x010fe200078e00ff */
[----:B------:R-:W-:Y:S02]  /*3d30*/  SHF.R.U32.HI R0, RZ, R18, R0 ;  /* 0x00000012ff007219 */ /* 0x000fe40000011600 */
[----:B------:R-:W-:Y:S01]  /*3d40*/  ISETP.NE.AND P4, PT, R3, 0x1, PT ;  /* 0x000000010300780c */ /* 0x000fe20003f85270 */
[----:B------:R-:W-:Y:S01]  /*3d50*/  IMAD.HI.U32 R13, R10, R7, RZ ;  /* 0x000000070a0d7227 */ /* 0x000fe200078e00ff */
[----:B------:R-:W-:Y:S02]  /*3d60*/  SHF.R.U32.HI R9, RZ, R17, R9 ;  /* 0x00000011ff097219 */ /* 0x000fe40000011609 */
[----:B------:R-:W-:Y:S01]  /*3d70*/  SEL R0, R19, R0, !P0 ;  /* 0x0000000013007207 */ /* 0x000fe20004000000 */
[----:B------:R-:W-:Y:S01]  /*3d80*/  IMAD.HI.U32 R12, R11, R16, RZ ;  /* 0x000000100b0c7227 */ /* 0x000fe200078e00ff */
[----:B------:R-:W-:Y:S03]  /*3d90*/  SEL R9, R24, R9, !P4 ;  /* 0x0000000918097207 */ /* 0x000fe60006000000 */
[-C--:B------:R-:W-:Y:S01]  /*3da0*/  IMAD.HI.U32 R8, R0, R4.reuse, RZ ;  /* 0x0000000400087227 */ /* 0x080fe200078e00ff */
[----:B------:R-:W-:Y:S03]  /*3db0*/  SHF.R.U32.HI R12, RZ, R17, R12 ;  /* 0x00000011ff0c7219 */ /* 0x000fe6000001160c */
[----:B------:R-:W-:Y:S01]  /*3dc0*/  IMAD.HI.U32 R2, R9, R4, RZ ;  /* 0x0000000409027227 */ /* 0x000fe200078e00ff */
[-C--:B------:R-:W-:Y:S02]  /*3dd0*/  @P2 SHF.R.U32.HI R0, RZ, R5.reuse, R8 ;  /* 0x00000005ff002219 */ /* 0x080fe40000011608 */
[----:B------:R-:W-:Y:S02]  /*3de0*/  SHF.R.U32.HI R8, RZ, R18, R13 ;  /* 0x00000012ff087219 */ /* 0x000fe4000001160d */
[----:B------:R-:W-:Y:S01]  /*3df0*/  @P2 SHF.R.U32.HI R9, RZ, R5, R2 ;  /* 0x00000005ff092219 */ /* 0x000fe20000011602 */
[----:B------:R-:W-:Y:S01]  /*3e00*/  IMAD R0, R40, R0, RZ ;  /* 0x0000000028007224 */ /* 0x000fe200078e02ff */
[----:B------:R-:W-:Y:S02]  /*3e10*/  SEL R8, R10, R8, !P0 ;  /* 0x000000080a087207 */ /* 0x000fe40004000000 */
[----:B------:R-:W-:Y:S01]  /*3e20*/  SEL R2, R11, R12, !P4 ;  /* 0x0000000c0b027207 */ /* 0x000fe20006000000 */
[----:B------:R-:W-:Y:S01]  /*3e30*/  IMAD R12, R40, R9, RZ ;  /* 0x00000009280c7224 */ /* 0x000fe200078e02ff */
[C---:B------:R-:W-:Y:S01]  /*3e40*/  ISETP.GE.AND P0, PT, R8.reuse, R0, PT ;  /* 0x000000000800720c */ /* 0x040fe20003f06270 */
[----:B------:R-:W-:Y:S03]  /*3e50*/  IMAD.HI.U32 R0, R8, R4, RZ ;  /* 0x0000000408007227 */ /* 0x000fe600078e00ff */
[----:B------:R-:W-:Y:S02]  /*3e60*/  ISETP.GE.OR P0, PT, R2, R12, P0 ;  /* 0x0000000c0200720c */ /* 0x000fe40000706670 */
[-C--:B------:R-:W-:Y:S04]  /*3e70*/  SHF.R.U32.HI R0, RZ, R5.reuse, R0 ;  /* 0x00000005ff007219 */ /* 0x080fe80000011600 */
[----:B------:R-:W-:Y:S05]  /*3e80*/  SEL R13, R8, R0, !P2 ;  /* 0x00000000080d7207 */ /* 0x000fea0005000000 */
[----:B------:R-:W-:Y:S02]  /*3e90*/  IMAD.MOV R12, RZ, RZ, -R13 ;  /* 0x000000ffff0c7224 */ /* 0x000fe400078e0a0d */
[----:B------:R-:W-:Y:S04]  /*3ea0*/  @!P0 IMAD.HI.U32 R0, R2, R4, RZ ;  /* 0x0000000402008227 */ /* 0x000fe800078e00ff */
[----:B------:R-:W-:Y:S01]  /*3eb0*/  IMAD R12, R40, R12, R8 ;  /* 0x0000000c280c7224 */ /* 0x000fe200078e0208 */
[----:B------:R-:W-:Y:S04]  /*3ec0*/  @!P0 SHF.R.U32.HI R0, RZ, R5, R0 ;  /* 0x00000005ff008219 */ /* 0x000fe80000011600 */
[----:B------:R-:W-:Y:S04]  /*3ed0*/  @!P0 SEL R0, R2, R0, !P2 ;  /* 0x0000000002008207 */ /* 0x000fe80005000000 */
[----:B------:R-:W-:Y:S01]  /*3ee0*/  @!P0 IADD3 R13, PT, PT, R13, -R0, RZ ;  /* 0x800000000d0d8210 */ /* 0x000fe20007ffe0ff */
[----:B------:R-:W-:Y:S01]  /*3ef0*/  @!P0 IMAD R0, R9, R12, R0 ;  /* 0x0000000c09008224 */ /* 0x000fe200078e0200 */
[----:B------:R-:W-:Y:S01]  /*3f00*/  IADD3 R9, PT, PT, -R8, RZ, RZ ;  /* 0x000000ff08097210 */ /* 0x000fe20007ffe1ff */
[--C-:B------:R-:W-:Y:S02]  /*3f10*/  IMAD.MOV R12, RZ, RZ, -R2.reuse ;  /* 0x000000ffff0c7224 */ /* 0x100fe400078e0a02 */
[----:B------:R-:W-:Y:S02]  /*3f20*/  @!P0 IMAD R8, R13, R40, R2 ;  /* 0x000000280d088224 */ /* 0x000fe400078e0202 */
[----:B------:R-:W-:Y:S02]  /*3f30*/  @!P0 IMAD.MOV.U32 R2, RZ, RZ, R0 ;  /* 0x000000ffff028224 */ /* 0x000fe400078e0000 */
[----:B------:R-:W-:Y:S02]  /*3f40*/  IMAD R11, R3, R12, R11 ;  /* 0x0000000c030b7224 */ /* 0x000fe400078e020b */
[----:B------:R-:W-:Y:S02]  /*3f50*/  IMAD R10, R6, R9, R10 ;  /* 0x00000009060a7224 */ /* 0x000fe400078e020a */
[----:B------:R-:W-:Y:S02]  /*3f60*/  IMAD R11, R2, R3, R11 ;  /* 0x00000003020b7224 */ /* 0x000fe400078e020b */
[----:B------:R-:W-:Y:S02]  /*3f70*/  IMAD R10, R8, R6, R10 ;  /* 0x00000006080a7224 */ /* 0x000fe400078e020a */
.L_x_69:
[----:B------:R-:W-:Y:S05]  /*3f80*/  BRA.U UP1, `(.L_x_70) ;  /* 0x0000000101107547 */ /* 0x000fea000b800000 */
[----:B------:R-:W-:Y:S04]  /*3f90*/  MOV R2, UR6 ;  /* 0x0000000600027c02 */ /* 0x000fe80008000f00 */
[----:B------:R-:W-:Y:S04]  /*3fa0*/  SHF.L.U32 R2, R2, 0x1f, RZ ;  /* 0x0000001f02027819 */ /* 0x000fe800000006ff */
[----:B------:R-:W2:Y:S02]  /*3fb0*/  SYNCS.PHASECHK.TRANS64.TRYWAIT P0, [UR7+0x88], R2 ;  /* 0x00008802ff0075a7 */ /* 0x000ea40008001107 */
[----:B--2---:R-:W-:Y:S05]  /*3fc0*/  @!P0 BRA `(.L_x_71) ;  /* 0x0000005400548947 */ /* 0x004fea0003800000 */
.L_x_70:
[----:B------:R-:W-:Y:S02]  /*3fd0*/  R2UR UR35, R15 ;  /* 0x000000000f2372ca */ /* 0x000fe400000e0000 */
[----:B------:R-:W-:Y:S02]  /*3fe0*/  R2UR UR34, R14 ;  /* 0x000000000e2272ca */ /* 0x000fe400000e0000 */
[----:B------:R-:W-:Y:S02]  /*3ff0*/  ISETP.NE.U32.AND P2, PT, RZ, UR4, PT ;  /* 0x00000004ff007c0c */ /* 0x000fe4000bf45070 */
[----:B------:R-:W-:Y:S02]  /*4000*/  SHF.L.U32 R14, R29, 0x1f, RZ ;  /* 0x0000001f1d0e7819 */ /* 0x000fe400000006ff */
[----:B------:R-:W-:Y:S05]  /*4010*/  ISETP.NE.AND.EX P2, PT, RZ, UR5, PT, P2 ;  /* 0x00000005ff007c0c */ /* 0x000fea000bf45320 */
[----:B------:R-:W-:Y:S02]  /*4020*/  USHF.L.U32 UR35, UR35, 0x6, URZ ;  /* 0x0000000623237899 */ /* 0x000fe400080006ff */
[----:B------:R-:W-:Y:S01]  /*4030*/  USHF.L.U32 UR34, UR34, 0x8, URZ ;  /* 0x0000000822227899 */ /* 0x000fe200080006ff */
[----:B------:R-:W-:Y:S11]  /*4040*/  BRA.U !UP3, `(.L_x_72) ;  /* 0x000000010b347547 */ /* 0x000ff6000b800000 */
[----:B------:R-:W-:Y:S01]  /*4050*/  UPLOP3.LUT UP0, UPT, UPT, UPT, UP2, 0x80, 0x8 ;  /* 0x000000000008789c */ /* 0x000fe20003f0f020 */
[----:B--2---:R-:W-:Y:S02]  /*4060*/  HFMA2 R0, -RZ, RZ, 0, 5.9604644775390625e-08 ;  /* 0x00000001ff007431 */ /* 0x004fe400000001ff */
[----:B------:R-:W-:Y:S03]  /*4070*/  IMAD.MOV.U32 R88, RZ, RZ, 0x1 ;  /* 0x00000001ff587424 */ /* 0x000fe600078e00ff */
[----:B------:R-:W-:Y:S05]  /*4080*/  PLOP3.LUT P0, PT, PT, PT, UP0, 0x80, 0x8 ;  /* 0x000000000008781c */ /* 0x000fea0003f0f008 */
[----:B------:R-:W2:Y:S01]  /*4090*/  @UP0 LDCU.64 UR10, c[0x0][0x888] ;  /* 0x00011100ff0a07ac */ /* 0x000ea20008000a00 */
[----:B------:R-:W-:Y:S07]  /*40a0*/  @UP0 UIMAD UR8, UR36, UR4, URZ ;  /* 0x00000004240802a4 */ /* 0x000fee000f8e02ff */
[----:B------:R-:W-:Y:S01]  /*40b0*/  @!P0 PRMT R88, R0, 0x7610, R88 ;  /* 0x0000761000588816 */ /* 0x000fe20000000058 */
[----:B--2---:R-:W-:Y:S03]  /*40c0*/  @UP0 UIMAD.WIDE UR10, UR8, 0x4, UR10 ;  /* 0x00000004080a08a5 */ /* 0x004fe6000f8e020a */
[----:B------:R-:W2:Y:S03]  /*40d0*/  @!UP0 LDCU UR8, c[0x0][0x880] ;  /* 0x00011000ff0887ac */ /* 0x000ea60008000800 */
[----:B------:R-:W-:Y:S01]  /*40e0*/  IMAD.U32 R8, RZ, RZ, UR10 ;  /* 0x0000000aff087e24 */ /* 0x000fe2000f8e00ff */
[----:B------:R-:W-:Y:S05]  /*40f0*/  MOV R9, UR11 ;  /* 0x0000000b00097c02 */ /* 0x000fea0008000f00 */
[----:B-----5:R3:W5:Y:S02]  /*4100*/  @P0 LDG.E R49, desc[UR46][R8.64] ;  /* 0x0000002e08310981 */ /* 0x020764000c1e1900 */
[----:B--23--:R-:W-:Y:S07]  /*4110*/  @!P0 IMAD.U32 R49, RZ, RZ, UR8 ;  /* 0x00000008ff318e24 */ /* 0x00cfee000f8e00ff */
.L_x_72:
[----:B-----5:R-:W-:Y:S01]  /*4120*/  @!P2 FSETP.EQ.AND P0, PT, R49, RZ, PT ;  /* 0x000000ff3100a20b */ /* 0x020fe20003f02000 */
[----:B------:R-:W-:Y:S01]  /*4130*/  @!UPT UIADD3 URZ, UPT, UPT, URZ, URZ, URZ ;  /* 0x000000fffffff290 */ /* 0x000fe2000fffe0ff */
[----:B------:R-:W-:Y:S11]  /*4140*/  @!P2 BRA `(.L_x_73) ;  /* 0x000000000014a947 */ /* 0x000ff60003800000 */
[----:B------:R-:W-:Y:S02]  /*4150*/  LOP3.LUT P2, RZ, R88, 0xff, RZ, 0xc0, !PT ;  /* 0x000000ff58ff7812 */ /* 0x000fe4000784c0ff */
[----:B------:R-:W-:Y:S04]  /*4160*/  PLOP3.LUT P0, PT, PT, PT, UP0, 0x80, 0x8 ;  /* 0x000000000008781c */ /* 0x000fe80003f0f008 */
[----:B------:R-:W-:Y:S07]  /*4170*/  PLOP3.LUT P0, PT, P0, PT, PT, 0x8, 0x80 ;  /* 0x000000000080781c */ /* 0x000fee000070e170 */
[----:B------:R-:W-:Y:S11]  /*4180*/  @P2 FSETP.EQ.AND P0, PT, R49, RZ, PT ;  /* 0x000000ff3100220b */ /* 0x000ff60003f02000 */
[----:B------:R-:W-:Y:S02]  /*4190*/  @!UPT UIADD3 URZ, UPT, UPT, URZ, URZ, URZ ;  /* 0x000000fffffff290 */ /* 0x000fe4000fffe0ff */
.L_x_73:
[----:B------:R-:W3:Y:S01]  /*41a0*/  SYNCS.PHASECHK.TRANS64.TRYWAIT P2, [UR7+0x60], R14 ;  /* 0x0000600eff0075a7 */ /* 0x000ee20008041107 */
[----:B------:R-:W-:Y:S04]  /*41b0*/  ELECT P4, URZ, PT ;  /* 0x0000000000ff782f */ /* 0x000fe80003880000 */
[----:B------:R-:W-:Y:S11]  /*41c0*/  PLOP3.LUT P4, PT, P0, P4, PT, 0xf2, 0x2f ;  /* 0x00000000002f781c */ /* 0x000ff60000789e72 */
[----:B------:R-:W-:Y:S02]  /*41d0*/  @!UPT UIADD3 URZ, UPT, UPT, URZ, URZ, URZ ;  /* 0x000000fffffff290 */ /* 0x000fe4000fffe0ff */
[----:B-1----:R-:W-:Y:S05]  /*41e0*/  @!P4 IADD3 R8, P0, PT, R30, 0x580, RZ ;  /* 0x000005801e08c810 */ /* 0x002fea0007f1e0ff */
[----:B--2---:R-:W-:Y:S01]  /*41f0*/  @!P4 IMAD.X R2, RZ, RZ, R31, P0 ;  /* 0x000000ffff02c224 */ /* 0x004fe200000e061f */
[----:B---3--:R-:W-:Y:S07]  /*4200*/  @!P2 BRA `(.L_x_74) ;  /* 0x0000005000dca947 */ /* 0x008fee0003800000 */
.L_x_161:
[----:B------:R-:W-:Y:S01]  /*4210*/  @!P4 R2UR UR8, R2 ;  /* 0x000000000208c2ca */ /* 0x000fe200000e0000 */
[----:B------:R-:W-:Y:S01]  /*4220*/  VOTEU.ALL UP1, P4 ;  /* 0x0000000000ff7886 */ /* 0x000fe20002020000 */
[----:B------:R-:W-:Y:S01]  /*4230*/  @!P4 R2UR UR9, R8 ;  /* 0x000000000809c2ca */ /* 0x000fe200000e0000 */
[----:B-1----:R-:W-:Y:S01]  /*4240*/  @!P4 IMAD.MOV.U32 R0, RZ, RZ, 0x2000 ;  /* 0x00002000ff00c424 */ /* 0x002fe200078e00ff */
[----:B------:R-:W-:Y:S01]  /*4250*/  UMOV UR10, 0x0 ;  /* 0x00000000000a7882 */ /* 0x000fe20000000000 */
[----:B------:R-:W-:Y:S01]  /*4260*/  UMOV UR11, 0x10000000 ;  /* 0x10000000000b7882 */ /* 0x000fe20000000000 */
[----:B------:R-:W-:Y:S01]  /*4270*/  @!UP1 UIADD3 UR32, UPT, UPT, UR7, 0x400, URZ ;  /* 0x0000040007209890 */ /* 0x000fe2000fffe0ff */
[----:B------:R-:W-:Y:S06]  /*4280*/  VOTEU.ALL UP1, P4 ;  /* 0x0000000000ff7886 */ /* 0x000fec0002020000 */
[----:B------:R-:W-:Y:S01]  /*4290*/  IMAD.U32 R9, RZ, RZ, UR8 ;  /* 0x00000008ff097e24 */ /* 0x000fe2000f8e00ff */
[----:B------:R-:W-:Y:S01]  /*42a0*/  UPRMT UR8, UR37, 0x654, UR33 ;  /* 0x0000065425087896 */ /* 0x000fe20008000021 */
[----:B------:R-:W-:Y:S03]  /*42b0*/  IMAD.U32 R8, RZ, RZ, UR9 ;  /* 0x00000009ff087e24 */ /* 0x000fe6000f8e00ff */
[----:B------:R-:W-:Y:S02]  /*42c0*/  @!P4 R2UR UR15, R9 ;  /* 0x00000000090fc2ca */ /* 0x000fe400000e0000 */
[----:B------:R-:W-:Y:S02]  /*42d0*/  @!P4 R2UR UR14, R8 ;  /* 0x00000000080ec2ca */ /* 0x000fe400000e0000 */
[----:B------:R-:W-:Y:S05]  /*42e0*/  @!P4 IADD3 R8, P0, PT, R30, 0x580, RZ ;  /* 0x000005801e08c810 */ /* 0x000fea0007f1e0ff */
[----:B------:R-:W-:Y:S06]  /*42f0*/  @!P4 IMAD.X R2, RZ, RZ, R31, P0 ;  /* 0x000000ffff02c224 */ /* 0x000fec00000e061f */
[----:B------:R1:W-:Y:S01]  /*4300*/  @!UP1 UTMALDG.3D [UR32], [UR14], desc[UR10] ;  /* 0x00000a200e0095b4 */ /* 0x0003e20008011000 */
[----:B------:R1:W-:Y:S01]  /*4310*/  @!P4 SYNCS.ARRIVE.TRANS64.RED.A0TR RZ, [UR7+0x40], R0 ;  /* 0x00004000ffffc9a7 */ /* 0x0003e20008300407 */
[----:B------:R-:W-:Y:S01]  /*4320*/  SYNCS.ARRIVE.TRANS64.RED.A1T0 RZ, [UR8], RZ ;  /* 0x000000ffffff79a7 */ /* 0x000fe20008100408 */
[----:B------:R-:W2:Y:S02]  /*4330*/  SYNCS.PHASECHK.TRANS64.TRYWAIT P2, [UR7+0x68], R14 ;  /* 0x0000680eff0075a7 */ /* 0x000ea40008041107 */
[----:B-12---:R-:W-:Y:S05]  /*4340*/  @!P2 BRA `(.L_x_75) ;  /* 0x0000005000a4a947 */ /* 0x006fea0003800000 */
.L_x_163:
[----:B------:R-:W-:Y:S01]  /*4350*/  @!P4 R2UR UR8, R2 ;  /* 0x000000000208c2ca */ /* 0x000fe200000e0000 */
[----:B------:R-:W-:Y:S01]  /*4360*/  VOTEU.ALL UP1, P4 ;  /* 0x0000000000ff7886 */ /* 0x000fe20002020000 */
[----:B------:R-:W-:Y:S01]  /*4370*/  @!P4 R2UR UR9, R8 ;  /* 0x000000000809c2ca */ /* 0x000fe200000e0000 */
[----:B-1----:R-:W-:Y:S01]  /*4380*/  @!P4 IMAD.MOV.U32 R0, RZ, RZ, 0x2000 ;  /* 0x00002000ff00c424 */ /* 0x002fe200078e00ff */
[----:B------:R-:W-:Y:S01]  /*4390*/  UMOV UR10, 0x0 ;  /* 0x00000000000a7882 */ /* 0x000fe20000000000 */
[----:B------:R-:W-:Y:S01]  /*43a0*/  UMOV UR11, 0x10000000 ;  /* 0x10000000000b7882 */ /* 0x000fe20000000000 */
[----:B------:R-:W-:Y:S02]  /*43b0*/  @!UP1 UIADD3 UR26, UPT, UPT, UR34, 0x40, URZ ;  /* 0x00000040221a9890 */ /* 0x000fe4000fffe0ff */
[----:B------:R-:W-:Y:S01]  /*43c0*/  @!UP1 UIADD3 UR24, UPT, UPT, UR7, 0x2400, URZ ;  /* 0x0000240007189890 */ /* 0x000fe2000fffe0ff */
[----:B------:R-:W-:Y:S01]  /*43d0*/  VOTEU.ALL UP1, P4 ;  /* 0x0000000000ff7886 */ /* 0x000fe20002020000 */
[----:B------:R-:W-:Y:S01]  /*43e0*/  UMOV UR27, UR35 ;  /* 0x00000023001b7c82 */ /* 0x000fe20008000000 */
[----:B------:R-:W-:Y:S02]  /*43f0*/  UMOV UR28, UR36 ;  /* 0x00000024001c7c82 */ /* 0x000fe40008000000 */
        /* <DEDUP_REMOVED lines=12> */
.L_x_165:
[----:B------:R-:W2:Y:S01]  /*44c0*/  LDC.64 R12, c[0x0][0xb18] ;  /* 0x0002c600ff0c7b82 */ /* 0x000ea20000000a00 */
[----:B------:R-:W-:Y:S01]  /*44d0*/  @!P4 R2UR UR8, R2 ;  /* 0x000000000208c2ca */ /* 0x000fe200000e0000 */
[----:B------:R-:W-:Y:S01]  /*44e0*/  VOTEU.ALL UP1, P4 ;  /* 0x0000000000ff7886 */ /* 0x000fe20002020000 */
[----:B------:R-:W-:Y:S01]  /*44f0*/  @!P4 R2UR UR9, R8 ;  /* 0x000000000809c2ca */ /* 0x000fe200000e0000 */
[----:B-1----:R-:W-:Y:S01]  /*4500*/  @!P4 IMAD.MOV.U32 R0, RZ, RZ, 0x2000 ;  /* 0x00002000ff00c424 */ /* 0x002fe200078e00ff */
[----:B------:R-:W-:Y:S03]  /*4510*/  UMOV UR10, 0x0 ;  /* 0x00000000000a7882 */ /* 0x000fe60000000000 */
[----:B------:R-:W1:Y:S01]  /*4520*/  @!P1 LDC R2, c[0x0][0xb0c] ;  /* 0x0002c300ff029b82 */ /* 0x000e620000000800 */
[----:B------:R-:W-:Y:S01]  /*4530*/  @!UP1 UIADD3 UR18, UPT, UPT, UR34, 0x80, URZ ;  /* 0x0000008022129890 */ /* 0x000fe2000fffe0ff */
[----:B------:R-:W-:Y:S01]  /*4540*/  @P3 SHF.R.U32.HI R26, RZ, 0x10, R21 ;  /* 0x00000010ff1a3819 */ /* 0x000fe20000011615 */
[----:B------:R-:W-:Y:S01]  /*4550*/  @!UP1 UIADD3 UR16, UPT, UPT, UR7, 0x4400, URZ ;  /* 0x0000440007109890 */ /* 0x000fe2000fffe0ff */
[----:B------:R-:W-:Y:S01]  /*4560*/  VIADD R28, R28, 0x1 ;  /* 0x000000011c1c7836 */ /* 0x000fe20000000000 */
[----:B------:R-:W-:Y:S01]  /*4570*/  VOTEU.ALL UP1, P4 ;  /* 0x0000000000ff7886 */ /* 0x000fe20002020000 */
[----:B------:R-:W-:Y:S01]  /*4580*/  UMOV UR11, 0x10000000 ;  /* 0x10000000000b7882 */ /* 0x000fe20000000000 */
[----:B------:R-:W-:Y:S01]  /*4590*/  UMOV UR19, UR35 ;  /* 0x0000002300137c82 */ /* 0x000fe20008000000 */
[----:B------:R-:W-:Y:S01]  /*45a0*/  IMAD.U32 R9, RZ, RZ, UR8 ;  /* 0x00000008ff097e24 */ /* 0x000fe2000f8e00ff */
[----:B------:R-:W-:Y:S01]  /*45b0*/  UMOV UR20, UR36 ;  /* 0x0000002400147c82 */ /* 0x000fe20008000000 */
[----:B------:R-:W-:Y:S01]  /*45c0*/  IMAD.U32 R8, RZ, RZ, UR9 ;  /* 0x00000009ff087e24 */ /* 0x000fe2000f8e00ff */
[----:B------:R-:W-:Y:S02]  /*45d0*/  UPRMT UR8, UR37, 0x654, UR17 ;  /* 0x0000065425087896 */ /* 0x000fe40008000011 */
[----:B------:R-:W-:Y:S02]  /*45e0*/  @!P4 R2UR UR15, R9 ;  /* 0x00000000090fc2ca */ /* 0x000fe400000e0000 */
[----:B------:R-:W-:Y:S02]  /*45f0*/  @!P4 R2UR UR14, R8 ;  /* 0x00000000080ec2ca */ /* 0x000fe400000e0000 */
[----:B------:R-:W3:Y:S11]  /*4600*/  LDC.64 R8, c[0x0][0xb10] ;  /* 0x0002c400ff087b82 */ /* 0x000ef60000000a00 */
[----:B------:R1:W-:Y:S01]  /*4610*/  @!UP1 UTMALDG.3D [UR16], [UR14], desc[UR10] ;  /* 0x00000a100e0095b4 */ /* 0x0003e20008011000 */
[----:B------:R5:W-:Y:S01]  /*4620*/  @!P4 SYNCS.ARRIVE.TRANS64.RED.A0TR RZ, [UR7+0x50], R0 ;  /* 0x00005000ffffc9a7 */ /* 0x000be20008300407 */
[C---:B---3--:R-:W-:Y:S01]  /*4630*/  @!P1 IMAD.HI.U32 R8, R11.reuse, R8, RZ ;  /* 0x000000080b089227 */ /* 0x048fe200078e00ff */
[----:B--2---:R-:W-:Y:S02]  /*4640*/  @!P1 ISETP.NE.AND P0, PT, R12, 0x1, PT ;  /* 0x000000010c00980c */ /* 0x004fe40003f05270 */
[----:B-1----:R-:W-:Y:S01]  /*4650*/  @!P1 ISETP.NE.AND P2, PT, R2, 0x1, PT ;  /* 0x000000010200980c */ /* 0x002fe20003f45270 */
[----:B------:R-:W-:Y:S01]  /*4660*/  SYNCS.ARRIVE.TRANS64.RED.A1T0 RZ, [UR8], RZ ;  /* 0x000000ffffff79a7 */ /* 0x000fe20008100408 */
[C---:B------:R-:W-:Y:S01]  /*4670*/  @!P1 IMAD.HI.U32 R13, R10.reuse, R13, RZ ;  /* 0x0000000d0a0d9227 */ /* 0x040fe200078e00ff */
[----:B------:R-:W-:Y:S04]  /*4680*/  @!P1 SHF.R.U32.HI R8, RZ, R9, R8 ;  /* 0x00000009ff089219 */ /* 0x000fe80000011608 */
[----:B------:R-:W-:Y:S01]  /*4690*/  @!P1 SEL R8, R11, R8, !P2 ;  /* 0x000000080b089207 */ /* 0x000fe20005000000 */
[----:B------:R-:W1:Y:S01]  /*46a0*/  SYNCS.PHASECHK.TRANS64.TRYWAIT P5, [UR7+0x78], R14 ;  /* 0x0000780eff0075a7 */ /* 0x000e6200080a1107 */
[----:B-----5:R-:W2:Y:S02]  /*46b0*/  @!P1 LDC R0, c[0x0][0xb20] ;  /* 0x0002c800ff009b82 */ /* 0x020ea40000000800 */
[----:B--2---:R-:W-:Y:S04]  /*46c0*/  @!P1 SHF.R.U32.HI R0, RZ, R0, R13 ;  /* 0x00000000ff009219 */ /* 0x004fe8000001160d */
[----:B------:R-:W-:Y:S05]  /*46d0*/  @!P1 SEL R9, R10, R0, !P0 ;  /* 0x000000000a099207 */ /* 0x000fea0004000000 */
[----:B------:R-:W-:Y:S02]  /*46e0*/  @!P1 IMAD.IADD R0, R9, 0x1, -R8 ;  /* 0x0000000109009824 */ /* 0x000fe400078e0a08 */
[----:B------:R-:W-:Y:S02]  /*46f0*/  @!P1 IMAD.IADD R8, R8, 0x1, -R9 ;  /* 0x0000000108089824 */ /* 0x000fe400078e0a09 */
[----:B------:R-:W-:Y:S02]  /*4700*/  @!P1 IMAD R11, R0, R2, R11 ;  /* 0x00000002000b9224 */ /* 0x000fe400078e020b */
[----:B------:R-:W-:Y:S01]  /*4710*/  @!P1 IMAD R10, R8, R12, R10 ;  /* 0x0000000c080a9224 */ /* 0x000fe200078e020a */
[----:B-1----:R-:W-:Y:S06]  /*4720*/  @!P5 BRA `(.L_x_77) ;  /* 0x0000004c00dcd947 */ /* 0x002fec0003800000 */
.L_x_167:
[----:B------:R-:W-:Y:S01]  /*4730*/  @!P4 IADD3 R2, P0, PT, R30, 0x580, RZ ;  /* 0x000005801e02c810 */ /* 0x000fe20007f1e0ff */
[----:B------:R-:W-:Y:S01]  /*4740*/  VOTEU.ALL UP1, P4 ;  /* 0x0000000000ff7886 */ /* 0x000fe20002020000 */
[----:B------:R-:W-:Y:S01]  /*4750*/  UMOV UR18, 0x0 ;  /* 0x0000000000127882 */ /* 0x000fe20000000000 */
[----:B------:R-:W-:Y:S01]  /*4760*/  UMOV UR19, 0x10000000 ;  /* 0x1000000000137882 */ /* 0x000fe20000000000 */
[----:B------:R-:W-:Y:S01]  /*4770*/  @!P4 R2UR UR9, R2 ;  /* 0x000000000209c2ca */ /* 0x000fe200000e0000 */
[----:B-1----:R-:W-:Y:S01]  /*4780*/  @!P4 IMAD.X R0, RZ, RZ, R31, P0 ;  /* 0x000000ffff00c224 */ /* 0x002fe200000e061f */
[----:B------:R-:W-:Y:S01]  /*4790*/  @!UP1 UIADD3 UR10, UPT, UPT, UR34, 0xc0, URZ ;  /* 0x000000c0220a9890 */ /* 0x000fe2000fffe0ff */
[----:B------:R-:W-:Y:S01]  /*47a0*/  ISETP.NE.AND P0, PT, R28, 0x2, PT ;  /* 0x000000021c00780c */ /* 0x000fe20003f05270 */
[----:B------:R-:W-:Y:S01]  /*47b0*/  UMOV UR11, UR35 ;  /* 0x00000023000b7c82 */ /* 0x000fe20008000000 */
[----:B------:R-:W-:Y:S01]  /*47c0*/  UMOV UR12, UR36 ;  /* 0x00000024000c7c82 */ /* 0x000fe20008000000 */
[----:B------:R-:W-:Y:S01]  /*47d0*/  @!P4 R2UR UR8, R0 ;  /* 0x000000000008c2ca */ /* 0x000fe200000e0000 */
[----:B------:R-:W-:Y:S01]  /*47e0*/  IMAD.IADD R14, R10, 0x1, R86 ;  /* 0x000000010a0e7824 */ /* 0x000fe200078e0256 */
[----:B------:R-:W-:Y:S01]  /*47f0*/  @P3 R2UR UR36, R26 ;  /* 0x000000001a2432ca */ /* 0x000fe200000e0000 */
[----:B------:R-:W-:Y:S01]  /*4800*/  IMAD.IADD R15, R11, 0x1, R87 ;  /* 0x000000010b0f7824 */ /* 0x000fe200078e0257 */
[----:B------:R-:W-:Y:S02]  /*4810*/  SEL R0, RZ, 0x1, P0 ;  /* 0x00000001ff007807 */ /* 0x000fe40000000000 */
[----:B------:R-:W-:Y:S01]  /*4820*/  LOP3.LUT R29, R29, 0x1, RZ, 0x3c, !PT ;  /* 0x000000011d1d7812 */ /* 0x000fe200078e3cff */
[----:B------:R-:W-:Y:S01]  /*4830*/  IMAD.U32 R8, RZ, RZ, UR9 ;  /* 0x00000009ff087e24 */ /* 0x000fe2000f8e00ff */
[----:B------:R-:W-:Y:S01]  /*4840*/  @!UP1 UIADD3 UR9, UPT, UPT, UR7, 0x58, URZ ;  /* 0x0000005807099890 */ /* 0x000fe2000fffe0ff */
[----:B------:R-:W-:Y:S02]  /*4850*/  LOP3.LUT R27, R27, R0, RZ, 0x3c, !PT ;  /* 0x000000001b1b7212 */ /* 0x000fe400078e3cff */
[----:B------:R-:W-:Y:S02]  /*4860*/  SEL R28, R28, RZ, P0 ;  /* 0x000000ff1c1c7207 */ /* 0x000fe40000000000 */
[----:B------:R-:W-:Y:S01]  /*4870*/  IMAD.U32 R9, RZ, RZ, UR8 ;  /* 0x00000008ff097e24 */ /* 0x000fe2000f8e00ff */
[----:B------:R-:W-:Y:S01]  /*4880*/  @!P4 R2UR UR14, R8 ;  /* 0x00000000080ec2ca */ /* 0x000fe200000e0000 */
[----:B------:R-:W-:Y:S01]  /*4890*/  @!UP1 UIADD3 UR8, UPT, UPT, UR7, 0x6400, URZ ;  /* 0x0000640007089890 */ /* 0x000fe2000fffe0ff */
[----:B------:R-:W-:Y:S02]  /*48a0*/  VOTEU.ALL UP1, P4 ;  /* 0x0000000000ff7886 */ /* 0x000fe40002020000 */
[----:B------:R-:W-:Y:S11]  /*48b0*/  @!P4 R2UR UR15, R9 ;  /* 0x00000000090fc2ca */ /* 0x000ff600000e0000 */
[----:B------:R-:W-:Y:S02]  /*48c0*/  @!UPT UIADD3 URZ, UPT, UPT, URZ, URZ, URZ ;  /* 0x000000fffffff290 */ /* 0x000fe4000fffe0ff */
[----:B------:R2:W-:Y:S01]  /*48d0*/  @!UP1 UTMALDG.3D [UR8], [UR14], desc[UR18] ;  /* 0x000012080e0095b4 */ /* 0x0005e20008011000 */
[----:B------:R2:W-:Y:S01]  /*48e0*/  @!P4 SYNCS.ARRIVE.TRANS64.RED.A0TR RZ, [UR7+0x58], R25 ;  /* 0x00005819ffffc9a7 */ /* 0x0005e20008300407 */
[----:B------:R-:W-:Y:S01]  /*48f0*/  UPLOP3.LUT UP1, UPT, UPT, UPT, UPT, 0x80, 0x8 ;  /* 0x000000000008789c */ /* 0x000fe20003f2f070 */
[----:B------:R-:W-:Y:S01]  /*4900*/  SYNCS.ARRIVE.TRANS64.RED.A1T0 RZ, [UR13], RZ ;  /* 0x000000ffffff79a7 */ /* 0x000fe2000810040d */
[----:B------:R-:W-:Y:S09]  /*4910*/  @P3 BRA `(.L_x_78) ;  /* 0xfffffff000a03947 */ /* 0x000ff2000383ffff */
[----:B------:R-:W-:-:S04]  /*4920*/  SHF.L.U32 R2, R29, 0x1f, RZ ;  /* 0x0000001f1d027819 */ /* 0x000fc800000006ff */
[----:B------:R-:W1:Y:S02]  /*4930*/  SYNCS.PHASECHK.TRANS64.TRYWAIT P0, [UR7+0x60], R2 ;  /* 0x00006002ff0075a7 */ /* 0x000e640008001107 */
[----:B-1----:R-:W-:Y:S05]  /*4940*/  @!P0 BRA `(.L_x_79) ;  /* 0x0000004c006c8947 */ /* 0x002fea0003800000 */
.L_x_169:
[----:B------:R-:W3:Y:S02]  /*4950*/  SYNCS.PHASECHK.TRANS64.TRYWAIT P0, [UR7+0x68], R2 ;  /* 0x00006802ff0075a7 */ /* 0x000ee40008001107 */
[----:B---3--:R-:W-:Y:S05]  /*4960*/  @!P0 BRA `(.L_x_80) ;  /* 0x0000004c007c8947 */ /* 0x008fea0003800000 */
.L_x_171:
[----:B------:R-:W3:Y:S02]  /*4970*/  SYNCS.PHASECHK.TRANS64.TRYWAIT P0, [UR7+0x70], R2 ;  /* 0x00007002ff0075a7 */ /* 0x000ee40008001107 */
[----:B---3--:R-:W-:Y:S05]  /*4980*/  @!P0 BRA `(.L_x_81) ;  /* 0x0000004c008c8947 */ /* 0x008fea0003800000 */
.L_x_173:
[----:B-1----:R-:W-:-:S07]  /*4990*/  MOV R0, UR7 ;  /* 0x0000000700007c02 */ /* 0x002fce0008000f00 */
.L_x_82:
[----:B-1----:R-:W-:-:S04]  /*49a0*/  SHF.L.U32 R2, R29, 0x1f, RZ ;  /* 0x0000001f1d027819 */ /* 0x002fc800000006ff */
[----:B------:R1:W3:Y:S03]  /*49b0*/  SYNCS.PHASECHK.TRANS64.TRYWAIT P0, [R0+URZ+0x78], R2 ;  /* 0x00007802000075a7 */ /* 0x0002e600080011ff */
[----:B---3--:R-:W-:Y:S05]  /*49c0*/  @!P0 NANOSLEEP.SYNCS 0x989680 ;  /* 0x009896800000895d */ /* 0x008fea0003900000 */
[----:B------:R-:W3:Y:S02]  /*49d0*/  @!P0 SYNCS.PHASECHK.TRANS64 P0, [R0+URZ+0x78], R2 ;  /* 0x00007802000085a7 */ /* 0x000ee400080010ff */
[----:B--23--:R-:W-:Y:S05]  /*49e0*/  @P0 EXIT ;  /* 0x000000000000094d */ /* 0x00cfea0003800000 */
[----:B------:R-:W-:Y:S05]  /*49f0*/  BRA `(.L_x_82) ;  /* 0xfffffffc00e87947 */ /* 0x000fea000383ffff */
.L_x_67:
[----:B------:R-:W-:-:S06]  /*4a00*/  UISETP.GE.AND UP1, UPT, UR8, 0x4, UPT ;  /* 0x000000040800788c */ /* 0x000fcc000bf26270 */
[----:B------:R-:W-:-:S13]  /*4a10*/  PLOP3.LUT P0, PT, PT, PT, UP1, 0x80, 0x8 ;  /* 0x000000000008781c */ /* 0x000fda0003f0f018 */
[----:B------:R-:W-:Y:S05]  /*4a20*/  @!P0 EXIT ;  /* 0x000000000000894d */ /* 0x000fea0003800000 */
[----:B------:R-:W-:Y:S01]  /*4a30*/  BAR.SYNC.DEFER_BLOCKING 0x6, 0xa0 ;  /* 0x0182800000007b1d */ /* 0x000fe20000010000 */
[C---:B------:R-:W-:Y:S01]  /*4a40*/  IMAD.SHL.U32 R4, R101.reuse, 0x40, RZ ;  /* 0x0000004065047824 */ /* 0x040fe200078e00ff */
[----:B------:R-:W-:Y:S01]  /*4a50*/  SHF.R.U32.HI R3, RZ, 0x1, R101 ;  /* 0x00000001ff037819 */ /* 0x000fe20000011665 */
[C---:B------:R-:W-:Y:S01]  /*4a60*/  IMAD.U32 R46, R101.reuse, 0x10000, RZ ;  /* 0x00010000652e7824 */ /* 0x040fe200078e00ff */
[C---:B------:R-:W-:Y:S01]  /*4a70*/  R2P PR, R101.reuse, 0x6 ;  /* 0x0000000665007804 */ /* 0x040fe20000000000 */
[C---:B------:R-:W-:Y:S01]  /*4a80*/  IMAD.SHL.U32 R2, R101.reuse, 0x20, RZ ;  /* 0x0000002065027824 */ /* 0x040fe200078e00ff */
[----:B------:R-:W-:Y:S02]  /*4a90*/  UMOV UR48, 0x400 ;  /* 0x0000040000307882 */ /* 0x000fe40000000000 */
[----:B------:R-:W1:Y:S01]  /*4aa0*/  LDC R91, c[0x0][0x370] ;  /* 0x0000dc00ff5b7b82 */ /* 0x000e620000000800 */
[----:B------:R-:W-:Y:S01]  /*4ab0*/  ULEA UR48, UR37, UR48, 0x18 ;  /* 0x0000003025307291 */ /* 0x000fe2000f8ec0ff */
[C---:B------:R-:W-:Y:S01]  /*4ac0*/  LOP3.LUT R5, R4.reuse, 0x1c0, RZ, 0xc0, !PT ;  /* 0x000001c004057812 */ /* 0x040fe200078ec0ff */
[----:B------:R-:W-:Y:S01]  /*4ad0*/  IMAD.SHL.U32 R92, R101, 0x8, RZ ;  /* 0x00000008655c7824 */ /* 0x000fe200078e00ff */
[----:B------:R-:W-:Y:S01]  /*4ae0*/  LOP3.LUT R4, R4, 0x200, RZ, 0xc0, !PT ;  /* 0x0000020004047812 */ /* 0x000fe200078ec0ff */
[----:B------:R-:W-:Y:S01]  /*4af0*/  IMAD.MOV.U32 R99, RZ, RZ, 0x20 ;  /* 0x00000020ff637424 */ /* 0x000fe200078e00ff */
[----:B------:R-:W-:Y:S01]  /*4b00*/  LOP3.LUT R3, R5, 0x8, R3, 0xf8, !PT ;  /* 0x0000000805037812 */ /* 0x000fe200078ef803 */
[----:B------:R-:W-:Y:S01]  /*4b10*/  UIADD3 UR4, UPT, UPT, UR48, 0x400, URZ ;  /* 0x0000040030047890 */ /* 0x000fe2000fffe0ff */
[----:B------:R-:W2:Y:S01]  /*4b20*/  LDC R42, c[0x0][0xb0c] ;  /* 0x0002c300ff2a7b82 */ /* 0x000ea20000000800 */
[----:B------:R-:W-:Y:S01]  /*4b30*/  LOP3.LUT R46, R46, 0x600000, RZ, 0xc0, !PT ;  /* 0x006000002e2e7812 */ /* 0x000fe200078ec0ff */
[----:B------:R-:W-:Y:S01]  /*4b40*/  IMAD.MOV.U32 R98, RZ, RZ, 0x1 ;  /* 0x00000001ff627424 */ /* 0x000fe200078e00ff */
[----:B------:R-:W-:Y:S01]  /*4b50*/  LOP3.LUT R2, R4, 0xc00, R2, 0xf8, !PT ;  /* 0x00000c0004027812 */ /* 0x000fe200078ef802 */
[----:B------:R-:W-:Y:S01]  /*4b60*/  IMAD.MOV.U32 R45, RZ, RZ, RZ ;  /* 0x000000ffff2d7224 */ /* 0x000fe200078e00ff */
[----:B------:R-:W-:-:S02]  /*4b70*/  LOP3.LUT R92, R3, 0x38, R92, 0x78, !PT ;  /* 0x00000038035c7812 */ /* 0x000fc400078e785c */
[----:B------:R-:W-:Y:S02]  /*4b80*/  CS2R R96, SRZ ;  /* 0x0000000000607805 */ /* 0x000fe4000001ff00 */
[----:B------:R-:W-:Y:S01]  /*4b90*/  SEL R100, R99, 0xffffffe0, !P2 ;  /* 0xffffffe063647807 */ /* 0x000fe20005000000 */
[----:B------:R-:W4:Y:S01]  /*4ba0*/  LDC R89, c[0x0][0xb20] ;  /* 0x0002c800ff597b82 */ /* 0x000f220000000800 */
[----:B------:R-:W3:Y:S01]  /*4bb0*/  LDS R0, [UR48+0x140] ;  /* 0x00014030ff007984 */ /* 0x000ee20008000800 */
[----:B------:R-:W-:Y:S01]  /*4bc0*/  LOP3.LUT R92, R2, R92, RZ, 0xfc, !PT ;  /* 0x0000005c025c7212 */ /* 0x000fe200078efcff */
[----:B------:R-:W-:Y:S01]  /*4bd0*/  IMAD.MOV.U32 R104, RZ, RZ, RZ ;  /* 0x000000ffff687224 */ /* 0x000fe200078e00ff */
[----:B------:R-:W-:Y:S01]  /*4be0*/  LOP3.LUT R101, R101, 0x60, RZ, 0xc0, !PT ;  /* 0x0000006065657812 */ /* 0x000fe200078ec0ff */
[----:B------:R-:W-:Y:S01]  /*4bf0*/  IMAD.U32 R94, RZ, RZ, UR4 ;  /* 0x00000004ff5e7e24 */ /* 0x000fe2000f8e00ff */
[----:B------:R-:W-:Y:S01]  /*4c00*/  SEL R99, R99, 0xffffffe0, !P1 ;  /* 0xffffffe063637807 */ /* 0x000fe20004800000 */
[----:B------:R-:W1:Y:S01]  /*4c10*/  LDCU.64 UR52, c[0x0][0x348] ;  /* 0x00006900ff3477ac */ /* 0x000e620008000a00 */
[----:B------:R-:W1:Y:S01]  /*4c20*/  LDC R41, c[0x0][0xb30] ;  /* 0x0002cc00ff297b82 */ /* 0x000e620000000800 */
[----:B------:R-:W1:Y:S01]  /*4c30*/  LDCU.64 UR38, c[0x0][0x888] ;  /* 0x00011100ff2677ac */ /* 0x000e620008000a00 */
[----:B------:R-:W1:Y:S06]  /*4c40*/  LDCU.64 UR44, c[0x0][0x890] ;  /* 0x00011200ff2c77ac */ /* 0x000e6c0008000a00 */
[----:B------:R-:W1:Y:S01]  /*4c50*/  LDC.64 R84, c[0x0][0xb10] ;  /* 0x0002c400ff547b82 */ /* 0x000e620000000a00 */
[----:B------:R-:W-:Y:S01]  /*4c60*/  UMOV UR49, URZ ;  /* 0x000000ff00317c82 */ /* 0x000fe20008000000 */
[----:B------:R-:W-:-:S06]  /*4c70*/  UMOV UR51, URZ ;  /* 0x000000ff00337c82 */ /* 0x000fcc0008000000 */
[----:B------:R-:W1:Y:S08]  /*4c80*/  LDC.64 R38, c[0x0][0xb18] ;  /* 0x0002c600ff267b82 */ /* 0x000e700000000a00 */
[----:B------:R-:W1:Y:S08]  /*4c90*/  LDC.64 R36, c[0x0][0xb28] ;  /* 0x0002ca00ff247b82 */ /* 0x000e700000000a00 */
[----:B------:R-:W1:Y:S01]  /*4ca0*/  LDC.64 R82, c[0x0][0x8b0] ;  /* 0x00022c00ff527b82 */ /* 0x000e620000000a00 */
[----:B---3--:R-:W-:-:S07]  /*4cb0*/  IMAD.IADD R46, R0, 0x1, R46 ;  /* 0x00000001002e7824 */ /* 0x008fce00078e022e */
[----:B------:R-:W3:Y:S08]  /*4cc0*/  LDC.64 R80, c[0x0][0x8a8] ;  /* 0x00022a00ff507b82 */ /* 0x000ef00000000a00 */
[----:B--2-4-:R-:W1:Y:S02]  /*4cd0*/  LDC R90, c[0x0][0x374] ;  /* 0x0000dd00ff5a7b82 */ /* 0x014e640000000800 */
.L_x_126:
[----:B------:R-:W-:Y:S02]  /*4ce0*/  LEA R0, R104, UR48, 0x3 ;  /* 0x0000003068007c11 */ /* 0x000fe4000f8e18ff */
[----:B------:R-:W-:Y:S02]  /*4cf0*/  SHF.L.U32 R2, R96, 0x1f, RZ ;  /* 0x0000001f60027819 */ /* 0x000fe400000006ff */
[----:B-1----:R-:W-:Y:S02]  /*4d00*/  LEA R16, R104, UR48, 0x4 ;  /* 0x0000003068107c11 */ /* 0x002fe4000f8e20ff */
[----:B------:R-:W2:Y:S02]  /*4d10*/  SYNCS.PHASECHK.TRANS64.TRYWAIT P0, [R0+URZ+0x90], R2 ;  /* 0x00009002000075a7 */ /* 0x000ea400080011ff */
[----:B--2---:R-:W-:Y:S05]  /*4d20*/  @!P0 BRA `(.L_x_83) ;  /* 0x0000004800bc8947 */ /* 0x004fea0003800000 */
.L_x_174:
[----:B------:R-:W4:Y:S01]  /*4d30*/  LDC.64 R10, c[0x0][0xb10] ;  /* 0x0002c400ff0a7b82 */ /* 0x000f220000000a00 */
[----:B------:R-:W3:Y:S01]  /*4d40*/  LDS.128 R16, [R16+0x120] ;  /* 0x0001200010107984 */ /* 0x000ee20000000c00 */
[----:B-1----:R-:W-:Y:S01]  /*4d50*/  ISETP.NE.AND P1, PT, R41, 0x1, PT ;  /* 0x000000012900780c */ /* 0x002fe20003f25270 */
[----:B--2---:R-:W-:Y:S01]  /*4d60*/  VIADD R0, R0, 0xa0 ;  /* 0x000000a000007836 */ /* 0x004fe20000000000 */
[----:B------:R-:W-:Y:S04]  /*4d70*/  ISETP.GE.AND P0, PT, R40, 0x1, PT ;  /* 0x000000012800780c */ /* 0x000fe80003f06270 */
[----:B------:R-:W1:Y:S01]  /*4d80*/  LDC.64 R8, c[0x0][0xb18] ;  /* 0x0002c600ff087b82 */ /* 0x000e620000000a00 */
[----:B------:R-:W-:Y:S01]  /*4d90*/  PRMT R0, RZ, 0x654, R0 ;  /* 0x00000654ff007816 */ /* 0x000fe20000000000 */
[----:B------:R-:W-:Y:S01]  /*4da0*/  @!PT LDS RZ, [RZ] ;  /* 0x00000000fffff984 */ /* 0x000fe20000000800 */
[----:B------:R-:W-:Y:S01]  /*4db0*/  @!PT LDS RZ, [RZ] ;  /* 0x00000000fffff984 */ /* 0x000fe20000000800 */
[----:B------:R-:W-:Y:S01]  /*4dc0*/  @!PT LDS RZ, [RZ] ;  /* 0x00000000fffff984 */ /* 0x000fe20000000800 */
[----:B------:R-:W-:Y:S01]  /*4dd0*/  @!PT LDS RZ, [RZ] ;  /* 0x00000000fffff984 */ /* 0x000fe20000000800 */
[----:B------:R2:W-:Y:S06]  /*4de0*/  MEMBAR.ALL.CTA ;  /* 0x0000000000007992 */ /* 0x0005ec0000008000 */
[----:B--2---:R-:W2:Y:S01]  /*4df0*/  FENCE.VIEW.ASYNC.S ;  /* 0x00000000000073c6 */ /* 0x004ea20000000000 */
[----:B------:R-:W1:Y:S08]  /*4e00*/  @!P1 LDC R12, c[0x0][0xb20] ;  /* 0x0002c800ff0c9b82 */ /* 0x000e700000000800 */
[----:B------:R-:W1:Y:S01]  /*4e10*/  @!P1 LDC R7, c[0x0][0xb0c] ;  /* 0x0002c300ff079b82 */ /* 0x000e620000000800 */
[----:B--2---:R2:W-:Y:S01]  /*4e20*/  SYNCS.ARRIVE.TRANS64.RED.A1T0 RZ, [R0+URZ], RZ ;  /* 0x000000ff00ff79a7 */ /* 0x0045e200081004ff */
[----:B---3--:R-:W-:Y:S04]  /*4e30*/  LOP3.LUT P4, RZ, R18, 0x1, RZ, 0xc0, !PT ;  /* 0x0000000112ff7812 */ /* 0x008fe8000788c0ff */
[----:B------:R-:W-:Y:S09]  /*4e40*/  P2R R102, PR, RZ, 0x10 ;  /* 0x00000010ff667803 */ /* 0x000ff20000000000 */
[----:B------:R-:W-:Y:S02]  /*4e50*/  @P4 MOV R44, R16 ;  /* 0x00000010002c4202 */ /* 0x000fe40000000f00 */
[----:B------:R-:W-:Y:S01]  /*4e60*/  @P4 LOP3.LUT R43, R17, 0xffff, RZ, 0xc0, !PT ;  /* 0x0000ffff112b4812 */ /* 0x000fe200078ec0ff */
[----:B--2-4-:R-:W-:Y:S06]  /*4e70*/  @!P0 BRA `(.L_x_84) ;  /* 0x0000000000a48947 */ /* 0x014fec0003800000 */
[----:B------:R-:W-:Y:S01]  /*4e80*/  IMAD.HI.U32 R0, R90, R39, RZ ;  /* 0x000000275a007227 */ /* 0x000fe200078e00ff */
[----:B------:R-:W-:Y:S02]  /*4e90*/  ISETP.NE.AND P0, PT, R38, 0x1, PT ;  /* 0x000000012600780c */ /* 0x000fe40003f05270 */
[----:B------:R-:W-:Y:S01]  /*4ea0*/  ISETP.NE.AND P2, PT, R40, 0x1, PT ;  /* 0x000000012800780c */ /* 0x000fe20003f45270 */
[----:B------:R-:W-:Y:S01]  /*4eb0*/  IMAD.HI.U32 R4, R91, R84, RZ ;  /* 0x000000545b047227 */ /* 0x000fe200078e00ff */
[----:B------:R-:W-:Y:S02]  /*4ec0*/  SHF.R.U32.HI R0, RZ, R89, R0 ;  /* 0x00000059ff007219 */ /* 0x000fe40000011600 */
[----:B------:R-:W-:Y:S01]  /*4ed0*/  ISETP.NE.AND P3, PT, R42, 0x1, PT ;  /* 0x000000012a00780c */ /* 0x000fe20003f65270 */
[----:B------:R-:W-:Y:S01]  /*4ee0*/  IMAD.HI.U32 R6, R43, R39, RZ ;  /* 0x000000272b067227 */ /* 0x000fe200078e00ff */
[-C--:B------:R-:W-:Y:S02]  /*4ef0*/  SHF.R.U32.HI R4, RZ, R85.reuse, R4 ;  /* 0x00000055ff047219 */ /* 0x080fe40000011604 */
[----:B------:R-:W-:Y:S01]  /*4f00*/  SEL R0, R90, R0, !P0 ;  /* 0x000000005a007207 */ /* 0x000fe20004000000 */
[----:B------:R-:W-:Y:S01]  /*4f10*/  IMAD.HI.U32 R5, R44, R84, RZ ;  /* 0x000000542c057227 */ /* 0x000fe200078e00ff */
[----:B------:R-:W-:Y:S03]  /*4f20*/  SEL R4, R91, R4, !P3 ;  /* 0x000000045b047207 */ /* 0x000fe60005800000 */
[-C--:B------:R-:W-:Y:S01]  /*4f30*/  IMAD.HI.U32 R3, R0, R36.reuse, RZ ;  /* 0x0000002400037227 */ /* 0x080fe200078e00ff */
[----:B------:R-:W-:Y:S03]  /*4f40*/  SHF.R.U32.HI R5, RZ, R85, R5 ;  /* 0x00000055ff057219 */ /* 0x000fe60000011605 */
[----:B------:R-:W-:Y:S01]  /*4f50*/  IMAD.HI.U32 R2, R4, R36, RZ ;  /* 0x0000002404027227 */ /* 0x000fe200078e00ff */
[----:B------:R-:W-:Y:S02]  /*4f60*/  @P2 SHF.R.U32.HI R0, RZ, R37, R3 ;  /* 0x00000025ff002219 */ /* 0x000fe40000011603 */
[----:B------:R-:W-:Y:S02]  /*4f70*/  SHF.R.U32.HI R3, RZ, R89, R6 ;  /* 0x00000059ff037219 */ /* 0x000fe40000011606 */
[----:B------:R-:W-:Y:S01]  /*4f80*/  @P2 SHF.R.U32.HI R4, RZ, R37, R2 ;  /* 0x00000025ff042219 */ /* 0x000fe20000011602 */
[----:B------:R-:W-:Y:S01]  /*4f90*/  IMAD R0, R40, R0, RZ ;  /* 0x0000000028007224 */ /* 0x000fe200078e02ff */
[----:B------:R-:W-:Y:S02]  /*4fa0*/  SEL R3, R43, R3, !P0 ;  /* 0x000000032b037207 */ /* 0x000fe40004000000 */
[----:B------:R-:W-:Y:S01]  /*4fb0*/  SEL R2, R44, R5, !P3 ;  /* 0x000000052c027207 */ /* 0x000fe20005800000 */
[----:B------:R-:W-:Y:S01]  /*4fc0*/  IMAD R5, R40, R4, RZ ;  /* 0x0000000428057224 */ /* 0x000fe200078e02ff */
[C---:B------:R-:W-:Y:S01]  /*4fd0*/  ISETP.GE.AND P0, PT, R3.reuse, R0, PT ;  /* 0x000000000300720c */ /* 0x040fe20003f06270 */
[C---:B------:R-:W-:Y:S03]  /*4fe0*/  IMAD.HI.U32 R0, R3.reuse, R36, RZ ;  /* 0x0000002403007227 */ /* 0x040fe600078e00ff */
[C---:B------:R-:W-:Y:S02]  /*4ff0*/  ISETP.GE.OR P0, PT, R2.reuse, R5, P0 ;  /* 0x000000050200720c */ /* 0x040fe40000706670 */
[----:B------:R-:W-:Y:S04]  /*5000*/  SHF.R.U32.HI R0, RZ, R37, R0 ;  /* 0x00000025ff007219 */ /* 0x000fe80000011600 */
[C---:B------:R-:W-:Y:S05]  /*5010*/  SEL R6, R3.reuse, R0, !P2 ;  /* 0x0000000003067207 */ /* 0x040fea0005000000 */
        /* <DEDUP_REMOVED lines=14> */
[----:B------:R-:W-:Y:S07]  /*5100*/  IMAD R43, R3, R38, R43 ;  /* 0x00000026032b7224 */ /* 0x000fee00078e022b */
.L_x_84:
[----:B-1----:R-:W-:Y:S01]  /*5110*/  @!P1 ISETP.NE.AND P0, PT, R8, 0x1, PT ;  /* 0x000000010800980c */ /* 0x002fe20003f05270 */
[----:B------:R-:W-:Y:S01]  /*5120*/  @!P1 IMAD.HI.U32 R2, R43, R9, RZ ;  /* 0x000000092b029227 */ /* 0x000fe200078e00ff */
[----:B------:R-:W-:Y:S01]  /*5130*/  R2UR UR42, R15 ;  /* 0x000000000f2a72ca */ /* 0x000fe200000e0000 */
[----:B------:R-:W-:Y:S01]  /*5140*/  BSSY.RECONVERGENT B6, `(.L_x_85) ;  /* 0x0000031000067945 */ /* 0x000fe20003800200 */
[----:B------:R-:W-:Y:S01]  /*5150*/  R2UR UR41, R14 ;  /* 0x000000000e2972ca */ /* 0x000fe200000e0000 */
[----:B------:R-:W-:Y:S01]  /*5160*/  @!P1 IMAD.HI.U32 R0, R44, R10, RZ ;  /* 0x0000000a2c009227 */ /* 0x000fe200078e00ff */
[----:B------:R-:W-:Y:S02]  /*5170*/  @!P1 SHF.R.U32.HI R2, RZ, R12, R2 ;  /* 0x0000000cff029219 */ /* 0x000fe40000011602 */
[----:B------:R-:W-:Y:S01]  /*5180*/  @!P1 ISETP.NE.AND P2, PT, R7, 0x1, PT ;  /* 0x000000010700980c */ /* 0x000fe20003f45270 */
[----:B------:R-:W-:Y:S01]  /*5190*/  VIADD R104, R104, 0x1 ;  /* 0x0000000168687836 */ /* 0x000fe20000000000 */
[----:B------:R-:W-:Y:S02]  /*51a0*/  @!P1 SEL R2, R43, R2, !P0 ;  /* 0x000000022b029207 */ /* 0x000fe40004000000 */
[----:B------:R-:W-:Y:S02]  /*51b0*/  @!P1 SHF.R.U32.HI R0, RZ, R11, R0 ;  /* 0x0000000bff009219 */ /* 0x000fe40000011600 */
[----:B------:R-:W-:Y:S01]  /*51c0*/  LOP3.LUT P0, RZ, R94, 0x3f0, RZ, 0xc0, !PT ;  /* 0x000003f05eff7812 */ /* 0x000fe2000780c0ff */
[----:B------:R-:W-:Y:S01]  /*51d0*/  USHF.L.U32 UR42, UR42, 0x6, URZ ;  /* 0x000000062a2a7899 */ /* 0x000fe200080006ff */
[----:B------:R-:W-:Y:S01]  /*51e0*/  @!P1 SEL R3, R44, R0, !P2 ;  /* 0x000000002c039207 */ /* 0x000fe20005000000 */
[----:B------:R-:W-:Y:S01]  /*51f0*/  USHF.L.U32 UR41, UR41, 0x8, URZ ;  /* 0x0000000829297899 */ /* 0x000fe200080006ff */
[----:B------:R-:W-:Y:S03]  /*5200*/  @P4 SHF.R.U32.HI R95, RZ, 0x10, R17 ;  /* 0x00000010ff5f4819 */ /* 0x000fe60000011611 */
[----:B------:R-:W-:Y:S02]  /*5210*/  @!P1 IMAD.IADD R0, R2, 0x1, -R3 ;  /* 0x0000000102009824 */ /* 0x000fe400078e0a03 */
[----:B------:R-:W-:Y:S02]  /*5220*/  @!P1 IMAD.IADD R2, R3, 0x1, -R2 ;  /* 0x0000000103029824 */ /* 0x000fe400078e0a02 */
[----:B------:R-:W-:Y:S02]  /*5230*/  @!P1 IMAD R44, R0, R7, R44 ;  /* 0x00000007002c9224 */ /* 0x000fe400078e022c */
[----:B------:R-:W-:Y:S01]  /*5240*/  @!P1 IMAD R43, R2, R8, R43 ;  /* 0x00000008022b9224 */ /* 0x000fe200078e022b */
[----:B------:R-:W-:Y:S06]  /*5250*/  @!P0 BRA `(.L_x_86) ;  /* 0x00000000007c8947 */ /* 0x000fec0003800000 */
[----:B------:R-:W1:Y:S01]  /*5260*/  LDCU.64 UR8, c[0x4][0x80] ;  /* 0x01001000ff0877ac */ /* 0x000e620008000a00 */
[----:B------:R-:W-:Y:S01]  /*5270*/  MOV R2, 0x0 ;  /* 0x0000000000027802 */ /* 0x000fe20000000f00 */
[----:B------:R-:W-:Y:S02]  /*5280*/  HFMA2 R12, -RZ, RZ, 0, 5.9604644775390625e-08 ;  /* 0x00000001ff0c7431 */ /* 0x000fe400000001ff */
[----:B------:R-:W-:Y:S01]  /*5290*/  IMAD.MOV.U32 R8, RZ, RZ, 0x70 ;  /* 0x00000070ff087424 */ /* 0x000fe200078e00ff */
[----:B------:R2:W3:Y:S01]  /*52a0*/  LDC.64 R14, c[0x4][R2] ;  /* 0x01000000020e7b82 */ /* 0x0004e20000000a00 */
[----:B------:R-:W4:Y:S01]  /*52b0*/  LDCU.64 UR6, c[0x4][0x88] ;  /* 0x01001100ff0677ac */ /* 0x000f220008000a00 */
[----:B------:R-:W-:Y:S01]  /*52c0*/  IMAD.MOV.U32 R13, RZ, RZ, RZ ;  /* 0x000000ffff0d7224 */ /* 0x000fe200078e00ff */
[----:B------:R-:W2:Y:S01]  /*52d0*/  LDCU.64 UR4, c[0x4][0x8] ;  /* 0x01000100ff0477ac */ /* 0x000ea20008000a00 */
[----:B-1----:R-:W-:Y:S01]  /*52e0*/  MOV R5, UR9 ;  /* 0x0000000900057c02 */ /* 0x002fe20008000f00 */
[----:B------:R-:W-:Y:S01]  /*52f0*/  IMAD.U32 R4, RZ, RZ, UR8 ;  /* 0x00000008ff047e24 */ /* 0x000fe2000f8e00ff */
[----:B----4-:R-:W-:Y:S01]  /*5300*/  MOV R7, UR7 ;  /* 0x0000000700077c02 */ /* 0x010fe20008000f00 */
[----:B------:R-:W-:Y:S01]  /*5310*/  IMAD.U32 R6, RZ, RZ, UR6 ;  /* 0x00000006ff067e24 */ /* 0x000fe2000f8e00ff */
[----:B--2---:R-:W-:Y:S01]  /*5320*/  MOV R11, UR5 ;  /* 0x00000005000b7c02 */ /* 0x004fe20008000f00 */
[----:B------:R-:W-:Y:S02]  /*5330*/  IMAD.U32 R10, RZ, RZ, UR4 ;  /* 0x00000004ff0a7e24 */ /* 0x000fe4000f8e00ff */
[----:B------:R-:W-:Y:S07]  /*5340*/  LEPC R20, `(.L_x_87) ;  /* 0x000000001014794e */ /* 0x000fee0000000000 */
[----:B---3-5:R-:W-:Y:S05]  /*5350*/  CALL.ABS.NOINC R14 ;  /* 0x000000000e007343 */ /* 0x028fea0003c00000 */
.L_x_87:
[----:B------:R-:W1:Y:S01]  /*5360*/  LDCU.64 UR8, c[0x4][0x80] ;  /* 0x01001000ff0877ac */ /* 0x000e620008000a00 */
[----:B------:R-:W2:Y:S01]  /*5370*/  LDC.64 R2, c[0x4][R2] ;  /* 0x0100000002027b82 */ /* 0x000ea20000000a00 */
[----:B------:R-:W-:Y:S02]  /*5380*/  HFMA2 R12, -RZ, RZ, 0, 5.9604644775390625e-08 ;  /* 0x00000001ff0c7431 */ /* 0x000fe400000001ff */
[----:B------:R-:W-:Y:S02]  /*5390*/  IMAD.MOV.U32 R8, RZ, RZ, 0x70 ;  /* 0x00000070ff087424 */ /* 0x000fe400078e00ff */
[----:B------:R-:W-:Y:S01]  /*53a0*/  IMAD.MOV.U32 R13, RZ, RZ, RZ ;  /* 0x000000ffff0d7224 */ /* 0x000fe200078e00ff */
[----:B------:R-:W3:Y:S01]  /*53b0*/  LDCU.64 UR6, c[0x4][0x88] ;  /* 0x01001100ff0677ac */ /* 0x000ee20008000a00 */
[----:B------:R-:W4:Y:S01]  /*53c0*/  LDCU.64 UR4, c[0x4][0x8] ;  /* 0x01000100ff0477ac */ /* 0x000f220008000a00 */
[----:B-1----:R-:W-:Y:S02]  /*53d0*/  MOV R4, UR8 ;  /* 0x0000000800047c02 */ /* 0x002fe40008000f00 */
[----:B------:R-:W-:Y:S02]  /*53e0*/  MOV R5, UR9 ;  /* 0x0000000900057c02 */ /* 0x000fe40008000f00 */
[----:B---3--:R-:W-:Y:S01]  /*53f0*/  MOV R7, UR7 ;  /* 0x0000000700077c02 */ /* 0x008fe20008000f00 */
[----:B------:R-:W-:Y:S01]  /*5400*/  IMAD.U32 R6, RZ, RZ, UR6 ;  /* 0x00000006ff067e24 */ /* 0x000fe2000f8e00ff */
[----:B----4-:R-:W-:Y:S01]  /*5410*/  MOV R11, UR5 ;  /* 0x00000005000b7c02 */ /* 0x010fe20008000f00 */
[----:B------:R-:W-:Y:S02]  /*5420*/  IMAD.U32 R10, RZ, RZ, UR4 ;  /* 0x00000004ff0a7e24 */ /* 0x000fe4000f8e00ff */
[----:B------:R-:W-:Y:S07]  /*5430*/  LEPC R20, `(.L_x_86) ;  /* 0x000000001014794e */ /* 0x000fee0000000000 */
[----:B--2---:R-:W-:Y:S05]  /*5440*/  CALL.ABS.NOINC R2 ;  /* 0x0000000002007343 */ /* 0x004fea0003c00000 */
.L_x_86:
[----:B------:R-:W-:Y:S05]  /*5450*/  BSYNC.RECONVERGENT B6 ;  /* 0x0000000000067941 */ /* 0x000fea0003800200 */
.L_x_85:
[----:B------:R-:W-:Y:S01]  /*5460*/  ISETP.NE.U32.AND P4, PT, R82, RZ, PT ;  /* 0x000000ff5200720c */ /* 0x000fe20003f85070 */
[----:B------:R-:W-:Y:S01]  /*5470*/  UISETP.NE.AND UP2, UPT, UR50, URZ, UPT ;  /* 0x000000ff3200728c */ /* 0x000fe2000bf45270 */
[----:B------:R-:W-:Y:S01]  /*5480*/  ISETP.NE.U32.AND P2, PT, RZ, UR38, PT ;  /* 0x00000026ff007c0c */ /* 0x000fe2000bf45070 */
[----:B------:R-:W-:Y:S01]  /*5490*/  UISETP.NE.U32.AND UP1, UPT, UR44, URZ, UPT ;  /* 0x000000ff2c00728c */ /* 0x000fe2000bf25070 */
[----:B------:R-:W-:Y:S01]  /*54a0*/  ISETP.NE.AND.EX P4, PT, R83, RZ, PT, P4 ;  /* 0x000000ff5300720c */ /* 0x000fe20003f85340 */
[----:B------:R-:W-:Y:S01]  /*54b0*/  UPLOP3.LUT UP0, UPT, UPT, UPT, UPT, 0x40, 0x4 ;  /* 0x000000000004789c */ /* 0x000fe20003f0e870 */
[----:B------:R-:W-:Y:S01]  /*54c0*/  ISETP.NE.AND.EX P2, PT, RZ, UR39, PT, P2 ;  /* 0x00000027ff007c0c */ /* 0x000fe2000bf45320 */
[----:B------:R-:W-:Y:S01]  /*54d0*/  UISETP.NE.AND.EX UP1, UPT, UR45, URZ, UPT, UP1 ;  /* 0x000000ff2d00728c */ /* 0x000fe2000bf25310 */
[----:B------:R-:W-:Y:S04]  /*54e0*/  PLOP3.LUT P1, PT, PT, PT, UP2, 0x80, 0x8 ;  /* 0x000000000008781c */ /* 0x000fe80003f2f028 */
[----:B------:R-:W-:Y:S06]  /*54f0*/  @UP2 UPLOP3.LUT UP0, UPT, UPT, UPT, UP1, 0x80, 0x8 ;  /* 0x000000000008289c */ /* 0x000fec0003f0f010 */
[----:B------:R-:W-:Y:S01]  /*5500*/  PLOP3.LUT P0, PT, PT, PT, UP0, 0x80, 0x8 ;  /* 0x000000000008781c */ /* 0x000fe20003f0f008 */
[----:B------:R-:W-:Y:S01]  /*5510*/  @!UPT UIADD3 URZ, UPT, UPT, URZ, URZ, URZ ;  /* 0x000000fffffff290 */ /* 0x000fe2000fffe0ff */
[----:B------:R-:W-:Y:S11]  /*5520*/  BRA.U !UP1, `(.L_x_88) ;  /* 0x0000000109387547 */ /* 0x000ff6000b800000 */
[----:B------:R-:W-:Y:S01]  /*5530*/  UISETP.NE.U32.AND UP0, UPT, UR38, URZ, UPT ;  /* 0x000000ff2600728c */ /* 0x000fe2000bf05070 */
[----:B------:R-:W-:Y:S02]  /*5540*/  HFMA2 R0, -RZ, RZ, 0, 5.9604644775390625e-08 ;  /* 0x00000001ff007431 */ /* 0x000fe400000001ff */
[----:B------:R-:W-:Y:S01]  /*5550*/  IMAD.MOV.U32 R88, RZ, RZ, 0x1 ;  /* 0x00000001ff587424 */ /* 0x000fe200078e00ff */
[----:B------:R-:W-:Y:S06]  /*5560*/  UISETP.NE.AND.EX UP0, UPT, UR39, URZ, UPT, UP0 ;  /* 0x000000ff2700728c */ /* 0x000fec000bf05300 */
[----:B------:R-:W-:Y:S05]  /*5570*/  PLOP3.LUT P3, PT, PT, PT, UP0, 0x80, 0x8 ;  /* 0x000000000008781c */ /* 0x000fea0003f6f008 */
[----:B------:R-:W1:Y:S01]  /*5580*/  @UP0 LDCU.64 UR6, c[0x0][0x888] ;  /* 0x00011100ff0607ac */ /* 0x000e620008000a00 */
[----:B------:R-:W-:Y:S07]  /*5590*/  @UP0 UIMAD UR4, UR36, UR44, URZ ;  /* 0x0000002c240402a4 */ /* 0x000fee000f8e02ff */
[----:B------:R-:W-:Y:S01]  /*55a0*/  @!P3 PRMT R88, R0, 0x7610, R88 ;  /* 0x000076100058b816 */ /* 0x000fe20000000058 */
[----:B-1----:R-:W-:Y:S03]  /*55b0*/  @UP0 UIMAD.WIDE UR6, UR4, 0x4, UR6 ;  /* 0x00000004040608a5 */ /* 0x002fe6000f8e0206 */
[----:B------:R-:W1:Y:S03]  /*55c0*/  @!UP0 LDCU UR4, c[0x0][0x880] ;  /* 0x00011000ff0487ac */ /* 0x000e660008000800 */
[----:B------:R-:W-:Y:S01]  /*55d0*/  IMAD.U32 R2, RZ, RZ, UR6 ;  /* 0x00000006ff027e24 */ /* 0x000fe2000f8e00ff */
[----:B------:R-:W-:Y:S05]  /*55e0*/  MOV R3, UR7 ;  /* 0x0000000700037c02 */ /* 0x000fea0008000f00 */
[----:B-----5:R2:W5:Y:S02]  /*55f0*/  @P3 LDG.E R49, desc[UR46][R2.64] ;  /* 0x0000002e02313981 */ /* 0x020564000c1e1900 */
[----:B-12---:R-:W-:Y:S02]  /*5600*/  @!P3 IMAD.U32 R49, RZ, RZ, UR4 ;  /* 0x00000004ff31be24 */ /* 0x006fe4000f8e00ff */
.L_x_88:
[----:B------:R-:W-:Y:S05]  /*5610*/  @!P4 BRA `(.L_x_89) ;  /* 0x000000000020c947 */ /* 0x000fea0003800000 */
[----:B------:R-:W-:Y:S04]  /*5620*/  ISETP.NE.U32.AND P3, PT, R80, RZ, PT ;  /* 0x000000ff5000720c */ /* 0x000fe80003f65070 */
[----:B------:R-:W-:Y:S11]  /*5630*/  ISETP.NE.AND.EX P3, PT, R81, RZ, PT, P3 ;  /* 0x000000ff5100720c */ /* 0x000ff60003f65330 */
[----:B------:R-:W-:Y:S02]  /*5640*/  @!UPT UIADD3 URZ, UPT, UPT, URZ, URZ, URZ ;  /* 0x000000fffffff290 */ /* 0x000fe4000fffe0ff */
[----:B------:R-:W1:Y:S01]  /*5650*/  @P3 LDC.64 R2, c[0x0][0x8a8] ;  /* 0x00022a00ff023b82 */ /* 0x000e620000000a00 */
[----:B------:R-:W-:Y:S04]  /*5660*/  @P3 IMAD R0, R82, UR36, RZ ;  /* 0x0000002452003c24 */ /* 0x000fe8000f8e02ff */
[----:B-1----:R-:W-:Y:S05]  /*5670*/  @P3 IMAD.WIDE R2, R0, 0x4, R2 ;  /* 0x0000000400023825 */ /* 0x002fea00078e0202 */
[----:B-----5:R1:W5:Y:S02]  /*5680*/  @P3 LDG.E R47, desc[UR46][R2.64] ;  /* 0x0000002e022f3981 */ /* 0x020364000c1e1900 */
[----:B-1----:R-:W2:Y:S02]  /*5690*/  @!P3 LDC R47, c[0x0][0x8a0] ;  /* 0x00022800ff2fbb82 */ /* 0x002ea40000000800 */
.L_x_89:
[----:B-----5:R-:W-:Y:S01]  /*56a0*/  FSETP.NEU.AND P3, PT, R49, RZ, PT ;  /* 0x000000ff3100720b */ /* 0x020fe20003f6d000 */
[----:B------:R-:W-:Y:S01]  /*56b0*/  IMAD.SHL.U32 R66, R92, 0x2, RZ ;  /* 0x000000025c427824 */ /* 0x000fe200078e00ff */
[----:B------:R-:W-:Y:S01]  /*56c0*/  SEL R4, RZ, 0xffffffff, P2 ;  /* 0xffffffffff047807 */ /* 0x000fe20001000000 */
[----:B------:R-:W-:Y:S01]  /*56d0*/  BSSY B1, `(.L_x_90) ;  /* 0x0000043000017945 */ /* 0x000fe20003800000 */
[----:B------:R-:W-:Y:S01]  /*56e0*/  @P1 LOP3.LUT P2, RZ, R88, 0xff, RZ, 0xc0, !PT ;  /* 0x000000ff58ff1812 */ /* 0x000fe2000784c0ff */
[----:B------:R-:W-:Y:S01]  /*56f0*/  VIADD R107, R66, UR48 ;  /* 0x00000030426b7c36 */ /* 0x000fe20008000000 */
[----:B------:R-:W-:Y:S01]  /*5700*/  @P1 SEL R0, RZ, 0xffffffff, P3 ;  /* 0xffffffffff001807 */ /* 0x000fe20001800000 */
[----:B------:R-:W-:Y:S01]  /*5710*/  IMAD.MOV.U32 R67, RZ, RZ, 0x1 ;  /* 0x00000001ff437424 */ /* 0x000fe200078e00ff */
[----:B------:R-:W-:Y:S01]  /*5720*/  LOP3.LUT R98, R98, 0x1, RZ, 0x3c, !PT ;  /* 0x0000000162627812 */ /* 0x000fe200078e3cff */
[----:B------:R-:W-:Y:S01]  /*5730*/  IMAD.MOV.U32 R65, RZ, RZ, RZ ;  /* 0x000000ffff417224 */ /* 0x000fe200078e00ff */
[----:B------:R-:W-:Y:S02]  /*5740*/  @P0 SEL R0, R4, R0, !P2 ;  /* 0x0000000004000207 */ /* 0x000fe40005000000 */
[----:B------:R-:W-:Y:S02]  /*5750*/  CS2R R78, SRZ ;  /* 0x00000000004e7805 */ /* 0x000fe4000001ff00 */
[----:B------:R-:W-:Y:S02]  /*5760*/  LEA R64, R45, UR48, 0x3 ;  /* 0x000000302d407c11 */ /* 0x000fe4000f8e18ff */
[----:B------:R-:W-:Y:S02]  /*5770*/  CS2R R76, SRZ ;  /* 0x00000000004c7805 */ /* 0x000fe4000001ff00 */
[----:B------:R-:W-:Y:S02]  /*5780*/  @P1 LOP3.LUT R0, R0, 0x1, RZ, 0xc0, !PT ;  /* 0x0000000100001812 */ /* 0x000fe400078ec0ff */
[----:B------:R-:W-:Y:S02]  /*5790*/  CS2R R70, SRZ ;  /* 0x0000000000467805 */ /* 0x000fe4000001ff00 */
[----:B------:R-:W-:Y:S02]  /*57a0*/  SHF.L.U32 R2, R97, 0x1f, RZ ;  /* 0x0000001f61027819 */ /* 0x000fe400000006ff */
[----:B------:R-:W-:Y:S02]  /*57b0*/  CS2R R68, SRZ ;  /* 0x0000000000447805 */ /* 0x000fe4000001ff00 */
[----:B------:R-:W-:Y:S02]  /*57c0*/  ISETP.NE.U32.OR P6, PT, R0, 0x1, !P1 ;  /* 0x000000010000780c */ /* 0x000fe40004fc5470 */
[----:B------:R-:W-:Y:S02]  /*57d0*/  CS2R R62, SRZ ;  /* 0x00000000003e7805 */ /* 0x000fe4000001ff00 */
[----:B------:R-:W-:Y:S02]  /*57e0*/  PLOP3.LUT P2, PT, PT, PT, UP1, 0x80, 0x8 ;  /* 0x000000000008781c */ /* 0x000fe40003f4f018 */
[----:B------:R-:W-:Y:S02]  /*57f0*/  CS2R R60, SRZ ;  /* 0x00000000003c7805 */ /* 0x000fe4000001ff00 */
[----:B------:R-:W-:Y:S02]  /*5800*/  LEA.HI R48, R45, R45, RZ, 0x1 ;  /* 0x0000002d2d307211 */ /* 0x000fe400078f08ff */
[----:B------:R-:W-:Y:S02]  /*5810*/  CS2R R58, SRZ ;  /* 0x00000000003a7805 */ /* 0x000fe4000001ff00 */
[----:B------:R-:W-:Y:S02]  /*5820*/  LOP3.LUT P4, R103, R88, 0xff, RZ, 0xc0, !PT ;  /* 0x000000ff58677812 */ /* 0x000fe4000788c0ff */
[----:B------:R-:W-:Y:S02]  /*5830*/  CS2R R56, SRZ ;  /* 0x0000000000387805 */ /* 0x000fe4000001ff00 */
[----:B------:R-:W-:Y:S01]  /*5840*/  SEL R3, RZ, 0xffffffff, P3 ;  /* 0xffffffffff037807 */ /* 0x000fe20001800000 */
[----:B------:R-:W-:Y:S01]  /*5850*/  VIADD R108, R107, 0x400 ;  /* 0x000004006b6c7836 */ /* 0x000fe20000000000 */
[----:B------:R-:W-:Y:S01]  /*5860*/  P2R R105, PR, RZ, 0x40 ;  /* 0x00000040ff697803 */ /* 0x000fe20000000000 */
[----:B------:R-:W-:Y:S01]  /*5870*/  IMAD.IADD R106, R99, 0x1, R107 ;  /* 0x00000001636a7824 */ /* 0x000fe200078e026b */
[----:B------:R-:W-:Y:S02]  /*5880*/  @P6 SHF.L.U32 R0, R98, 0x1f, RZ ;  /* 0x0000001f62006819 */ /* 0x000fe400000006ff */
[----:B------:R-:W-:Y:S02]  /*5890*/  @P2 SEL R3, R4, R3, !P4 ;  /* 0x0000000304032207 */ /* 0x000fe40006000000 */
[----:B------:R1:W3:Y:S02]  /*58a0*/  @P6 SYNCS.PHASECHK.TRANS64.TRYWAIT P1, [UR48+0x40], R0 ;  /* 0x00004000ff0065a7 */ /* 0x0002e40008021130 */
[----:B------:R-:W-:Y:S04]  /*58b0*/  LOP3.LUT R3, R3, 0x1, RZ, 0xc0, !PT ;  /* 0x0000000103037812 */ /* 0x000fe800078ec0ff */
[----:B------:R-:W-:Y:S04]  /*58c0*/  ISETP.NE.U32.AND P5, PT, R3, 0x1, PT ;  /* 0x000000010300780c */ /* 0x000fe80003fa5070 */
[----:B------:R-:W-:Y:S01]  /*58d0*/  P2R R72, PR, RZ, 0x20 ;  /* 0x00000020ff487803 */ /* 0x000fe20000000000 */
[----:B------:R4:W2:Y:S01]  /*58e0*/  SYNCS.PHASECHK.TRANS64.TRYWAIT P0, [R64+URZ+0xb0], R2 ;  /* 0x0000b002400075a7 */ /* 0x0008a200080011ff */
[C---:B-1----:R-:W-:Y:S01]  /*58f0*/  IMAD.SHL.U32 R0, R48.reuse, 0x80, RZ ;  /* 0x0000008030007824 */ /* 0x042fe200078e00ff */
[----:B------:R-:W-:Y:S04]  /*5900*/  LOP3.LUT R48, R48, 0xffe, RZ, 0xc0, !PT ;  /* 0x00000ffe30307812 */ /* 0x000fe800078ec0ff */
[----:B------:R-:W-:Y:S01]  /*5910*/  LOP3.LUT R0, R0, 0xffffff00, RZ, 0xc0, !PT ;  /* 0xffffff0000007812 */ /* 0x000fe200078ec0ff */
[----:B------:R-:W-:Y:S04]  /*5920*/  IMAD.IADD R48, R45, 0x1, -R48 ;  /* 0x000000012d307824 */ /* 0x000fe800078e0a30 */
[----:B------:R-:W-:Y:S04]  /*5930*/  IMAD.IADD R0, R46, 0x1, R0 ;  /* 0x000000012e007824 */ /* 0x000fe800078e0200 */
[----:B------:R-:W-:Y:S01]  /*5940*/  IMAD R48, R48, 0x100000, R0 ;  /* 0x0010000030307824 */ /* 0x000fe200078e0200 */
[----:B---3--:R-:W-:Y:S01]  /*5950*/  @P6 SEL R67, RZ, 0x1, !P1 ;  /* 0x00000001ff436807 */ /* 0x008fe20004800000 */
[----:B----4-:R-:W-:Y:S06]  /*5960*/  @!P6 BRA `(.L_x_91) ;  /* 0x000000000064e947 */ /* 0x010fec0003800000 */
[----:B------:R-:W-:Y:S01]  /*5970*/  @P5 IMAD R5, R100, 0x2, R108 ;  /* 0x0000000264055824 */ /* 0x000fe200078e026c */
[----:B------:R-:W-:Y:S01]  /*5980*/  ISETP.NE.AND P1, PT, R67, RZ, PT ;  /* 0x000000ff4300720c */ /* 0x000fe20003f25270 */
[----:B------:R-:W-:Y:S01]  /*5990*/  IMAD.MOV.U32 R78, RZ, RZ, RZ ;  /* 0x000000ffff4e7224 */ /* 0x000fe200078e00ff */
[----:B------:R-:W-:Y:S01]  /*59a0*/  BSSY B0, `(.L_x_92) ;  /* 0x000000d000007945 */ /* 0x000fe20003800000 */
[----:B------:R-:W-:Y:S01]  /*59b0*/  @P5 IMAD.IADD R4, R99, 0x1, R5 ;  /* 0x0000000163045824 */ /* 0x000fe200078e0205 */
[----:B------:R-:W-:Y:S02]  /*59c0*/  CS2R R70, SRZ ;  /* 0x0000000000467805 */ /* 0x000fe4000001ff00 */
[----:B------:R-:W-:Y:S02]  /*59d0*/  CS2R R68, SRZ ;  /* 0x0000000000447805 */ /* 0x000fe4000001ff00 */
[----:B------:R-:W-:Y:S02]  /*59e0*/  CS2R R76, SRZ ;  /* 0x00000000004c7805 */ /* 0x000fe4000001ff00 */
[----:B------:R-:W-:Y:S02]  /*59f0*/  CS2R R58, SRZ ;  /* 0x00000000003a7805 */ /* 0x000fe4000001ff00 */
[----:B------:R-:W-:Y:S02]  /*5a00*/  CS2R R56, SRZ ;  /* 0x0000000000387805 */ /* 0x000fe4000001ff00 */
[----:B------:R-:W-:Y:S02]  /*5a10*/  CS2R R62, SRZ ;  /* 0x00000000003e7805 */ /* 0x000fe4000001ff00 */
[----:B------:R-:W-:Y:S01]  /*5a20*/  CS2R R60, SRZ ;  /* 0x00000000003c7805 */ /* 0x000fe2000001ff00 */
[----:B------:R-:W-:Y:S06]  /*5a30*/  @P1 BRA `(.L_x_93) ;  /* 0x00000000000c1947 */ /* 0x000fec0003800000 */
[----:B------:R-:W-:Y:S04]  /*5a40*/  SHF.L.U32 R3, R98, 0x1f, RZ ;  /* 0x0000001f62037819 */ /* 0x000fe800000006ff */
[----:B------:R-:W1:Y:S02]  /*5a50*/  SYNCS.PHASECHK.TRANS64.TRYWAIT P1, [UR48+0x40], R3 ;  /* 0x00004003ff0075a7 */ /* 0x000e640008021130 */
[----:B-1----:R-:W-:Y:S05]  /*5a60*/  @!P1 BRA `(.L_x_94) ;  /* 0x0000003c00809947 */ /* 0x002fea0003800000 */
.L_x_93:
[----:B------:R-:W-:Y:S05]  /*5a70*/  BSYNC B0 ;  /* 0x0000000000007941 */ /* 0x000fea0003800000 */
.L_x_92:
[----:B------:R-:W-:Y:S01]  /*5a80*/  ISETP.NE.AND P1, PT, R72, RZ, PT ;  /* 0x000000ff4800720c */ /* 0x000fe20003f25270 */
[----:B------:R-:W-:Y:S11]  /*5a90*/  HFMA2 R65, -RZ, RZ, 0, 5.9604644775390625e-08 ;  /* 0x00000001ff417431 */ /* 0x000ff600000001ff */
[----:B------:R-:W-:Y:S01]  /*5aa0*/  @!UPT UIADD3 URZ, UPT, UPT, URZ, URZ, URZ ;  /* 0x000000fffffff290 */ /* 0x000fe2000fffe0ff */
[----:B------:R-:W-:Y:S05]  /*5ab0*/  @P1 WARPSYNC.ALL ;  /* 0x0000000000001948 */ /* 0x000fea0003800000 */
[----:B------:R3:W4:Y:S04]  /*5ac0*/  @P1 LDSM.16.M88.4 R68, [R5] ;  /* 0x000000000544183b */ /* 0x0007280000000200 */
[----:B------:R3:W1:Y:S04]  /*5ad0*/  @P1 LDSM.16.M88.4 R76, [R4] ;  /* 0x00000000044c183b */ /* 0x0006680000000200 */
[----:B------:R3:W1:Y:S04]  /*5ae0*/  @P1 LDSM.16.M88.4 R56, [R66+UR48+0x400] ;  /* 0x000400304238183b */ /* 0x0006680008000200 */
[----:B------:R3:W1:Y:S02]  /*5af0*/  @P1 LDSM.16.M88.4 R60, [R106+0x400] ;  /* 0x000400006a3c183b */ /* 0x0006640000000200 */
.L_x_91:
[----:B------:R-:W-:Y:S05]  /*5b00*/  BSYNC B1 ;  /* 0x0000000000017941 */ /* 0x000fea0003800000 */
.L_x_90:
[----:B-1----:R-:W-:Y:S04]  /*5b10*/  SHF.R.U32.HI R0, RZ, 0x15, R48 ;  /* 0x00000015ff007819 */ /* 0x002fe80000011630 */
[----:B------:R-:W-:Y:S01]  /*5b20*/  LOP3.LUT P1, RZ, R0, 0x3, R93, 0x48, !PT ;  /* 0x0000000300ff7812 */ /* 0x000fe2000782485d */
[----:B------:R-:W-:Y:S01]  /*5b30*/  @!UPT UIADD3 URZ, UPT, UPT, URZ, URZ, URZ ;  /* 0x000000fffffff290 */ /* 0x000fe2000fffe0ff */
[----:B--2---:R-:W-:Y:S11]  /*5b40*/  @P0 BRA `(.L_x_95) ;  /* 0x0000000000080947 */ /* 0x004ff60003800000 */
[----:B------:R-:W1:Y:S02]  /*5b50*/  SYNCS.PHASECHK.TRANS64.TRYWAIT P0, [R64+URZ+0xb0], R2 ;  /* 0x0000b002400075a7 */ /* 0x000e6400080011ff */
[----:B-1----:R-:W-:Y:S05]  /*5b60*/  @!P0 BRA `(.L_x_96) ;  /* 0x0000003c00588947 */ /* 0x002fea0003800000 */
.L_x_95:
[----:B------:R-:W-:Y:S05]  /*5b70*/  @!P1 BRA `(.L_x_97) ;  /* 0x0000000000409947 */ /* 0x000fea0003800000 */
[----:B------:R-:W3:Y:S01]  /*5b80*/  LDCU.64 UR8, c[0x4][0x70] ;  /* 0x01000e00ff0877ac */ /* 0x000ee20008000a00 */
[----:B------:R-:W-:Y:S01]  /*5b90*/  MOV R3, 0x0 ;  /* 0x0000000000037802 */ /* 0x000fe20000000f00 */
[----:B------:R-:W-:Y:S02]  /*5ba0*/  HFMA2 R12, -RZ, RZ, 0, 5.9604644775390625e-08 ;  /* 0x00000001ff0c7431 */ /* 0x000fe400000001ff */
[----:B------:R-:W-:Y:S02]  /*5bb0*/  IMAD.MOV.U32 R8, RZ, RZ, 0x192 ;  /* 0x00000192ff087424 */ /* 0x000fe400078e00ff */
[----:B------:R-:W-:Y:S01]  /*5bc0*/  IMAD.MOV.U32 R13, RZ, RZ, RZ ;  /* 0x000000ffff0d7224 */ /* 0x000fe200078e00ff */
[----:B------:R-:W2:Y:S01]  /*5bd0*/  LDCU.64 UR6, c[0x4][0x78] ;  /* 0x01000f00ff0677ac */ /* 0x000ea20008000a00 */
[----:B-1----:R-:W1:Y:S01]  /*5be0*/  LDC.64 R2, c[0x4][R3] ;  /* 0x0100000003027b82 */ /* 0x002e620000000a00 */
[----:B------:R-:W5:Y:S01]  /*5bf0*/  LDCU.64 UR4, c[0x4][0x10] ;  /* 0x01000200ff0477ac */ /* 0x000f620008000a00 */
[----:B---3--:R-:W-:Y:S01]  /*5c00*/  MOV R5, UR9 ;  /* 0x0000000900057c02 */ /* 0x008fe20008000f00 */
[----:B------:R-:W-:Y:S01]  /*5c10*/  IMAD.U32 R4, RZ, RZ, UR8 ;  /* 0x00000008ff047e24 */ /* 0x000fe2000f8e00ff */
[----:B--2---:R-:W-:Y:S01]  /*5c20*/  MOV R7, UR7 ;  /* 0x0000000700077c02 */ /* 0x004fe20008000f00 */
[----:B------:R-:W-:Y:S01]  /*5c30*/  IMAD.U32 R6, RZ, RZ, UR6 ;  /* 0x00000006ff067e24 */ /* 0x000fe2000f8e00ff */
[----:B-----5:R-:W-:Y:S01]  /*5c40*/  MOV R11, UR5 ;  /* 0x00000005000b7c02 */ /* 0x020fe20008000f00 */
[----:B------:R-:W-:Y:S02]  /*5c50*/  IMAD.U32 R10, RZ, RZ, UR4 ;  /* 0x00000004ff0a7e24 */ /* 0x000fe4000f8e00ff */
[----:B------:R-:W-:Y:S07]  /*5c60*/  LEPC R20, `(.L_x_97) ;  /* 0x000000001014794e */ /* 0x000fee0000000000 */
[----:B-1--4-:R-:W-:Y:S05]  /*5c70*/  CALL.ABS.NOINC R2 ;  /* 0x0000000002007343 */ /* 0x012fea0003c00000 */
.L_x_97:
[----:B------:R-:W-:Y:S05]  /*5c80*/  WARPSYNC.ALL ;  /* 0x0000000000007948 */ /* 0x000fea0003800000 */
[----:B------:R-:W-:Y:S01]  /*5c90*/  R2UR UR4, R48 ;  /* 0x00000000300472ca */ /* 0x000fe200000e0000 */
[--C-:B------:R-:W-:Y:S01]  /*5ca0*/  HADD2.F32 R50, -RZ, R56.reuse.H0_H0 ;  /* 0x20000038ff327230 */ /* 0x100fe20000004100 */
[----:B------:R-:W-:Y:S01]  /*5cb0*/  SHF.L.U32 R73, R100, 0x1, RZ ;  /* 0x0000000164497819 */ /* 0x000fe200000006ff */
[----:B------:R-:W-:Y:S01]  /*5cc0*/  HADD2.F32 R51, -RZ, R56.H1_H1 ;  /* 0x30000038ff337230 */ /* 0x000fe20000004100 */
[----:B------:R-:W-:Y:S01]  /*5cd0*/  ISETP.NE.AND P0, PT, R101, RZ, PT ;  /* 0x000000ff6500720c */ /* 0x000fe20003f05270 */
[--C-:B------:R-:W-:Y:S01]  /*5ce0*/  HADD2.F32 R52, -RZ, R57.reuse.H0_H0 ;  /* 0x20000039ff347230 */ /* 0x100fe20000004100 */
[----:B------:R-:W-:Y:S01]  /*5cf0*/  IADD3 R108, PT, PT, R108, R73, RZ ;  /* 0x000000496c6c7210 */ /* 0x000fe20007ffe0ff */
[----:B------:R-:W-:Y:S03]  /*5d00*/  BSSY.RECONVERGENT B0, `(.L_x_98) ;  /* 0x0000086000007945 */ /* 0x000fe60003800200 */
[----:B------:R-:W-:Y:S03]  /*5d10*/  IADD3 R109, PT, PT, R99, R108, RZ ;  /* 0x0000006c636d7210 */ /* 0x000fe60007ffe0ff */
[----:B---3--:R-:W2:Y:S02]  /*5d20*/  LDTM.16dp256bit.x8 R4, tmem[UR4] ;  /* 0x00000004000479ee */ /* 0x008ea400081a0000 */
[C---:B--2---:R-:W-:Y:S01]  /*5d30*/  FMUL R0, R47.reuse, R4 ;  /* 0x000000042f007220 */ /* 0x044fe20000400000 */
[C---:B-1----:R-:W-:Y:S01]  /*5d40*/  FMUL R2, R47.reuse, R5 ;  /* 0x000000052f027220 */ /* 0x042fe20000400000 */
[C---:B------:R-:W-:Y:S01]  /*5d50*/  FMUL R4, R47.reuse, R8 ;  /* 0x000000082f047220 */ /* 0x040fe20000400000 */
[----:B------:R-:W-:Y:S01]  /*5d60*/  FMUL R3, R47, R6 ;  /* 0x000000062f037220 */ /* 0x000fe20000400000 */
[C---:B------:R-:W-:Y:S01]  /*5d70*/  FFMA R0, R49.reuse, R50, R0 ;  /* 0x0000003231007223 */ /* 0x040fe20000000000 */
[----:B------:R-:W-:Y:S01]  /*5d80*/  FFMA R2, R49, R51, R2 ;  /* 0x0000003331027223 */ /* 0x000fe20000000002 */
[C---:B------:R-:W-:Y:S01]  /*5d90*/  FMUL R5, R47.reuse, R9 ;  /* 0x000000092f057220 */ /* 0x040fe20000400000 */
        /* <DEDUP_REMOVED lines=16> */
[----:B------:R-:W-:Y:S02]  /*5ea0*/  HADD2.F32 R32, -RZ, R57.H1_H1 ;  /* 0x30000039ff207230 */ /* 0x000fe40000004100 */
[C---:B------:R-:W-:Y:S01]  /*5eb0*/  FMUL R26, R47.reuse, R30 ;  /* 0x0000001e2f1a7220 */ /* 0x040fe20000400000 */
[----:B------:R-:W-:Y:S01]  /*5ec0*/  FMUL R29, R47, R33 ;  /* 0x000000212f1d7220 */ /* 0x000fe20000400000 */
[--C-:B------:R-:W-:Y:S02]  /*5ed0*/  HADD2.F32 R33, -RZ, R58.reuse.H0_H0 ;  /* 0x2000003aff217230 */ /* 0x100fe40000004100 */
[----:B------:R-:W-:Y:S01]  /*5ee0*/  FFMA R3, R49, R52, R3 ;  /* 0x0000003431037223 */ /* 0x000fe20000000003 */
[C---:B------:R-:W-:Y:S01]  /*5ef0*/  FMUL R7, R47.reuse, R7 ;  /* 0x000000072f077220 */ /* 0x040fe20000400000 */
[----:B------:R-:W-:Y:S01]  /*5f00*/  FMUL R30, R47, R34 ;  /* 0x000000222f1e7220 */ /* 0x000fe20000400000 */
[----:B------:R-:W-:Y:S01]  /*5f10*/  HADD2.F32 R34, -RZ, R58.H1_H1 ;  /* 0x3000003aff227230 */ /* 0x000fe20000004100 */
[----:B------:R-:W-:Y:S01]  /*5f20*/  F2FP.F16.F32.PACK_AB R52, R2, R0 ;  /* 0x000000000234723e */ /* 0x000fe200000000ff */
[--C-:B------:R-:W-:Y:S02]  /*5f30*/  HADD2.F32 R0, -RZ, R59.reuse.H0_H0 ;  /* 0x2000003bff007230 */ /* 0x100fe40000004100 */
[C---:B------:R-:W-:Y:S01]  /*5f40*/  FFMA R7, R49.reuse, R32, R7 ;  /* 0x0000002031077223 */ /* 0x040fe20000000007 */
[----:B------:R-:W-:Y:S02]  /*5f50*/  HADD2.F32 R2, -RZ, R59.H1_H1 ;  /* 0x3000003bff027230 */ /* 0x000fe40000004100 */
[C---:B------:R-:W-:Y:S01]  /*5f60*/  FFMA R4, R49.reuse, R33, R4 ;  /* 0x0000002131047223 */ /* 0x040fe20000000004 */
[C---:B------:R-:W-:Y:S01]  /*5f70*/  FFMA R5, R49.reuse, R34, R5 ;  /* 0x0000002231057223 */ /* 0x040fe20000000005 */
[----:B------:R-:W-:Y:S01]  /*5f80*/  FFMA R6, R49, R0, R6 ;  /* 0x0000000031067223 */ /* 0x000fe20000000006 */
[--C-:B------:R-:W-:Y:S02]  /*5f90*/  HADD2.F32 R0, -RZ, R60.reuse.H0_H0 ;  /* 0x2000003cff007230 */ /* 0x100fe40000004100 */
[----:B------:R-:W-:Y:S01]  /*5fa0*/  FMUL R11, R47, R11 ;  /* 0x0000000b2f0b7220 */ /* 0x000fe20000400000 */
[----:B------:R-:W-:Y:S01]  /*5fb0*/  F2FP.F16.F32.PACK_AB R53, R7, R3 ;  /* 0x000000030735723e */ /* 0x000fe200000000ff */
[--C-:B------:R-:W-:Y:S02]  /*5fc0*/  HADD2.F32 R3, -RZ, R61.reuse.H0_H0 ;  /* 0x2000003dff037230 */ /* 0x100fe40000004100 */
[----:B------:R-:W-:Y:S01]  /*5fd0*/  FMUL R15, R47, R15 ;  /* 0x0000000f2f0f7220 */ /* 0x000fe20000400000 */
[C---:B------:R-:W-:Y:S01]  /*5fe0*/  FFMA R11, R49.reuse, R2, R11 ;  /* 0x00000002310b7223 */ /* 0x040fe2000000000b */
[----:B------:R-:W-:Y:S02]  /*5ff0*/  HADD2.F32 R2, -RZ, R60.H1_H1 ;  /* 0x3000003cff027230 */ /* 0x000fe40000004100 */
[----:B------:R-:W-:Y:S01]  /*6000*/  FFMA R8, R49, R0, R8 ;  /* 0x0000000031087223 */ /* 0x000fe20000000008 */
[----:B------:R-:W-:Y:S02]  /*6010*/  HADD2.F32 R0, -RZ, R61.H1_H1 ;  /* 0x3000003dff007230 */ /* 0x000fe40000004100 */
[C---:B------:R-:W-:Y:S01]  /*6020*/  FMUL R19, R47.reuse, R19 ;  /* 0x000000132f137220 */ /* 0x040fe20000400000 */
[----:B------:R-:W-:Y:S01]  /*6030*/  FMUL R23, R47, R23 ;  /* 0x000000172f177220 */ /* 0x000fe20000400000 */
[C---:B------:R-:W-:Y:S01]  /*6040*/  FFMA R9, R49.reuse, R2, R9 ;  /* 0x0000000231097223 */ /* 0x040fe20000000009 */
[--C-:B------:R-:W-:Y:S02]  /*6050*/  HADD2.F32 R2, -RZ, R62.reuse.H0_H0 ;  /* 0x2000003eff027230 */ /* 0x100fe40000004100 */
[C---:B------:R-:W-:Y:S01]  /*6060*/  FFMA R10, R49.reuse, R3, R10 ;  /* 0x00000003310a7223 */ /* 0x040fe2000000000a */
[--C-:B------:R-:W-:Y:S02]  /*6070*/  HADD2.F32 R3, -RZ, R63.reuse.H0_H0 ;  /* 0x2000003fff037230 */ /* 0x100fe40000004100 */
[C---:B------:R-:W-:Y:S01]  /*6080*/  FFMA R15, R49.reuse, R0, R15 ;  /* 0x00000000310f7223 */ /* 0x040fe2000000000f */
[----:B------:R-:W-:Y:S02]  /*6090*/  HADD2.F32 R0, -RZ, R62.H1_H1 ;  /* 0x3000003eff007230 */ /* 0x000fe40000004100 */
[----:B------:R-:W-:Y:S01]  /*60a0*/  FFMA R12, R49, R2, R12 ;  /* 0x00000002310c7223 */ /* 0x000fe2000000000c */
[--C-:B----4-:R-:W-:Y:S02]  /*60b0*/  HADD2.F32 R2, -RZ, R68.reuse.H0_H0 ;  /* 0x20000044ff027230 */ /* 0x110fe40000004100 */
[C---:B------:R-:W-:Y:S01]  /*60c0*/  FMUL R27, R47.reuse, R27 ;  /* 0x0000001b2f1b7220 */ /* 0x040fe20000400000 */
[----:B------:R-:W-:Y:S01]  /*60d0*/  FMUL R31, R47, R31 ;  /* 0x0000001f2f1f7220 */ /* 0x000fe20000400000 */
[C---:B------:R-:W-:Y:S01]  /*60e0*/  FFMA R13, R49.reuse, R0, R13 ;  /* 0x00000000310d7223 */ /* 0x040fe2000000000d */
[----:B------:R-:W-:Y:S02]  /*60f0*/  HADD2.F32 R0, -RZ, R63.H1_H1 ;  /* 0x3000003fff007230 */ /* 0x000fe40000004100 */
[----:B------:R-:W-:Y:S01]  /*6100*/  FFMA R14, R49, R3, R14 ;  /* 0x00000003310e7223 */ /* 0x000fe2000000000e */
[----:B------:R-:W-:Y:S01]  /*6110*/  HADD2.F32 R3, -RZ, R68.H1_H1 ;  /* 0x30000044ff037230 */ /* 0x000fe20000004100 */
[----:B------:R-:W-:Y:S01]  /*6120*/  F2FP.F16.F32.PACK_AB R54, R5, R4 ;  /* 0x000000040536723e */ /* 0x000fe200000000ff */
[----:B------:R-:W-:Y:S02]  /*6130*/  HADD2.F32 R4, -RZ, R79.H0_H0 ;  /* 0x2000004fff047230 */ /* 0x000fe40000004100 */
[C---:B------:R-:W-:Y:S01]  /*6140*/  FFMA R19, R49.reuse, R0, R19 ;  /* 0x0000000031137223 */ /* 0x040fe20000000013 */
[--C-:B------:R-:W-:Y:S02]  /*6150*/  HADD2.F32 R0, -RZ, R69.reuse.H0_H0 ;  /* 0x20000045ff007230 */ /* 0x100fe40000004100 */
[C---:B------:R-:W-:Y:S01]  /*6160*/  FFMA R16, R49.reuse, R2, R16 ;  /* 0x0000000231107223 */ /* 0x040fe20000000010 */
[----:B------:R-:W-:Y:S01]  /*6170*/  FFMA R17, R49, R3, R17 ;  /* 0x0000000331117223 */ /* 0x000fe20000000011 */
[----:B------:R-:W-:Y:S01]  /*6180*/  HADD2.F32 R2, -RZ, R69.H1_H1 ;  /* 0x30000045ff027230 */ /* 0x000fe20000004100 */
[----:B------:R-:W-:Y:S01]  /*6190*/  F2FP.F16.F32.PACK_AB R55, R11, R6 ;  /* 0x000000060b37723e */ /* 0x000fe200000000ff */
[----:B------:R-:W-:Y:S01]  /*61a0*/  FFMA R18, R49, R0, R18 ;  /* 0x0000000031127223 */ /* 0x000fe20000000012 */
[--C-:B------:R-:W-:Y:S01]  /*61b0*/  HADD2.F32 R0, -RZ, R70.reuse.H0_H0 ;  /* 0x20000046ff007230 */ /* 0x100fe20000004100 */
[----:B------:R-:W-:Y:S01]  /*61c0*/  F2FP.F16.F32.PACK_AB R8, R9, R8 ;  /* 0x000000080908723e */ /* 0x000fe200000000ff */
[C---:B------:R-:W-:Y:S01]  /*61d0*/  FFMA R23, R49.reuse, R2, R23 ;  /* 0x0000000231177223 */ /* 0x040fe20000000017 */
[----:B------:R1:W-:Y:S01]  /*61e0*/  STSM.16.M88.4 [R107+0x400], R52 ;  /* 0x000400346b007844 */ /* 0x0003e20000000200 */
[----:B------:R-:W-:Y:S02]  /*61f0*/  HADD2.F32 R2, -RZ, R70.H1_H1 ;  /* 0x30000046ff027230 */ /* 0x000fe40000004100 */
[----:B------:R-:W-:Y:S01]  /*6200*/  FFMA R20, R49, R0, R20 ;  /* 0x0000000031147223 */ /* 0x000fe20000000014 */
[--C-:B------:R-:W-:Y:S01]  /*6210*/  HADD2.F32 R3, -RZ, R71.reuse.H0_H0 ;  /* 0x20000047ff037230 */ /* 0x100fe20000004100 */
[----:B------:R-:W-:Y:S01]  /*6220*/  F2FP.F16.F32.PACK_AB R9, R15, R10 ;  /* 0x0000000a0f09723e */ /* 0x000fe200000000ff */
[----:B------:R-:W-:Y:S02]  /*6230*/  HADD2.F32 R0, -RZ, R71.H1_H1 ;  /* 0x30000047ff007230 */ /* 0x000fe40000004100 */
[C---:B------:R-:W-:Y:S01]  /*6240*/  FFMA R21, R49.reuse, R2, R21 ;  /* 0x0000000231157223 */ /* 0x040fe20000000015 */
[--C-:B------:R-:W-:Y:S02]  /*6250*/  HADD2.F32 R2, -RZ, R76.reuse.H0_H0 ;  /* 0x2000004cff027230 */ /* 0x100fe40000004100 */
[C---:B------:R-:W-:Y:S01]  /*6260*/  FFMA R22, R49.reuse, R3, R22 ;  /* 0x0000000331167223 */ /* 0x040fe20000000016 */
[--C-:B------:R-:W-:Y:S02]  /*6270*/  HADD2.F32 R3, -RZ, R77.reuse.H0_H0 ;  /* 0x2000004dff037230 */ /* 0x100fe40000004100 */
[C---:B------:R-:W-:Y:S01]  /*6280*/  FFMA R27, R49.reuse, R0, R27 ;  /* 0x00000000311b7223 */ /* 0x040fe2000000001b */
[----:B------:R-:W-:Y:S02]  /*6290*/  HADD2.F32 R0, -RZ, R76.H1_H1 ;  /* 0x3000004cff007230 */ /* 0x000fe40000004100 */
[----:B------:R-:W-:Y:S01]  /*62a0*/  FFMA R24, R49, R2, R24 ;  /* 0x0000000231187223 */ /* 0x000fe20000000018 */
[--C-:B------:R-:W-:Y:S02]  /*62b0*/  HADD2.F32 R2, -RZ, R78.reuse.H0_H0 ;  /* 0x2000004eff027230 */ /* 0x100fe40000004100 */
[----:B------:R-:W-:Y:S01]  /*62c0*/  FMUL R35, R47, R35 ;  /* 0x000000232f237220 */ /* 0x000fe20000400000 */
[----:B------:R-:W-:Y:S01]  /*62d0*/  F2FP.F16.F32.PACK_AB R10, R13, R12 ;  /* 0x0000000c0d0a723e */ /* 0x000fe200000000ff */
[C---:B------:R-:W-:Y:S01]  /*62e0*/  FFMA R25, R49.reuse, R0, R25 ;  /* 0x0000000031197223 */ /* 0x040fe20000000019 */
[----:B------:R-:W-:Y:S02]  /*62f0*/  HADD2.F32 R0, -RZ, R77.H1_H1 ;  /* 0x3000004dff007230 */ /* 0x000fe40000004100 */
[----:B------:R-:W-:Y:S01]  /*6300*/  FFMA R26, R49, R3, R26 ;  /* 0x00000003311a7223 */ /* 0x000fe2000000001a */
[----:B------:R-:W-:Y:S01]  /*6310*/  HADD2.F32 R3, -RZ, R78.H1_H1 ;  /* 0x3000004eff037230 */ /* 0x000fe20000004100 */
[----:B------:R-:W-:Y:S01]  /*6320*/  F2FP.F16.F32.PACK_AB R11, R19, R14 ;  /* 0x0000000e130b723e */ /* 0x000fe200000000ff */
[C---:B------:R-:W-:Y:S01]  /*6330*/  FFMA R31, R49.reuse, R0, R31 ;  /* 0x00000000311f7223 */ /* 0x040fe2000000001f */
[----:B------:R-:W-:Y:S02]  /*6340*/  HADD2.F32 R0, -RZ, R79.H1_H1 ;  /* 0x3000004fff007230 */ /* 0x000fe40000004100 */
[C---:B------:R-:W-:Y:S01]  /*6350*/  FFMA R28, R49.reuse, R2, R28 ;  /* 0x00000002311c7223 */ /* 0x040fe2000000001c */
[----:B------:R1:W-:Y:S01]  /*6360*/  STSM.16.M88.4 [R106+0x400], R8 ;  /* 0x000400086a007844 */ /* 0x0003e20000000200 */
[----:B------:R-:W-:Y:S01]  /*6370*/  FFMA R29, R49, R3, R29 ;  /* 0x00000003311d7223 */ /* 0x000fe2000000001d */
[----:B------:R-:W-:Y:S01]  /*6380*/  F2FP.F16.F32.PACK_AB R16, R17, R16 ;  /* 0x000000101110723e */ /* 0x000fe200000000ff */
[----:B------:R-:W-:Y:S01]  /*6390*/  FFMA R30, R49, R4, R30 ;  /* 0x00000004311e7223 */ /* 0x000fe2000000001e */
[----:B------:R-:W-:Y:S01]  /*63a0*/  F2FP.F16.F32.PACK_AB R17, R23, R18 ;  /* 0x000000121711723e */ /* 0x000fe200000000ff */
[----:B------:R-:W-:Y:S01]  /*63b0*/  FFMA R35, R49, R0, R35 ;  /* 0x0000000031237223 */ /* 0x000fe20000000023 */
[----:B------:R-:W-:Y:S02]  /*63c0*/  F2FP.F16.F32.PACK_AB R18, R21, R20 ;  /* 0x000000141512723e */ /* 0x000fe400000000ff */
[----:B------:R-:W-:Y:S02]  /*63d0*/  F2FP.F16.F32.PACK_AB R19, R27, R22 ;  /* 0x000000161b13723e */ /* 0x000fe400000000ff */
[----:B------:R-:W-:Y:S02]  /*63e0*/  F2FP.F16.F32.PACK_AB R24, R25, R24 ;  /* 0x000000181918723e */ /* 0x000fe400000000ff */
[----:B------:R-:W-:Y:S01]  /*63f0*/  F2FP.F16.F32.PACK_AB R25, R31, R26 ;  /* 0x0000001a1f19723e */ /* 0x000fe200000000ff */
[----:B------:R1:W-:Y:S01]  /*6400*/  STSM.16.M88.4 [R108], R16 ;  /* 0x000000106c007844 */ /* 0x0003e20000000200 */
[----:B------:R-:W-:Y:S02]  /*6410*/  F2FP.F16.F32.PACK_AB R26, R29, R28 ;  /* 0x0000001c1d1a723e */ /* 0x000fe400000000ff */
[----:B------:R-:W-:Y:S05]  /*6420*/  F2FP.F16.F32.PACK_AB R27, R35, R30 ;  /* 0x0000001e231b723e */ /* 0x000fea00000000ff */
[----:B------:R1:W-:Y:S01]  /*6430*/  STSM.16.M88.4 [R109], R24 ;  /* 0x000000186d007844 */ /* 0x0003e20000000200 */
[----:B------:R-:W-:Y:S01]  /*6440*/  @!PT LDS RZ, [RZ] ;  /* 0x00000000fffff984 */ /* 0x000fe20000000800 */
[----:B------:R-:W-:Y:S01]  /*6450*/  @!PT LDS RZ, [RZ] ;  /* 0x00000000fffff984 */ /* 0x000fe20000000800 */
[----:B------:R-:W-:Y:S01]  /*6460*/  @!PT LDS RZ, [RZ] ;  /* 0x00000000fffff984 */ /* 0x000fe20000000800 */
[----:B------:R-:W-:Y:S01]  /*6470*/  @!PT LDS RZ, [RZ] ;  /* 0x00000000fffff984 */ /* 0x000fe20000000800 */
[----:B------:R2:W-:Y:S07]  /*6480*/  MEMBAR.ALL.CTA ;  /* 0x0000000000007992 */ /* 0x0005ee0000008000 */
[----:B--2---:R-:W2:Y:S02]  /*6490*/  FENCE.VIEW.ASYNC.S ;  /* 0x00000000000073c6 */ /* 0x004ea40000000000 */
[----:B--2---:R-:W-:Y:S06]  /*64a0*/  BAR.SYNC.DEFER_BLOCKING 0x1, 0x80 ;  /* 0x0042000000007b1d */ /* 0x004fec0000010000 */
[----:B------:R-:W-:Y:S05]  /*64b0*/  @P0 BRA `(.L_x_99) ;  /* 0x0000000000280947 */ /* 0x000fea0003800000 */
[----:B------:R-:W-:Y:S02]  /*64c0*/  UIADD3 UR4, UPT, UPT, UR48, 0x400, URZ ;  /* 0x0000040030047890 */ /* 0x000fe4000fffe0ff */
[----:B------:R-:W-:Y:S01]  /*64d0*/  UIADD3 UR6, UP0, UPT, UR52, 0x680, URZ ;  /* 0x0000068034067890 */ /* 0x000fe2000ff1e0ff */
[----:B------:R-:W-:Y:S03]  /*64e0*/  UMOV UR43, UR36 ;  /* 0x00000024002b7c82 */ /* 0x000fe60008000000 */
[----:B------:R-:W-:Y:S01]  /*64f0*/  MOV R94, UR4 ;  /* 0x00000004005e7c02 */ /* 0x000fe20008000f00 */
[----:B------:R-:W-:Y:S03]  /*6500*/  UIADD3.X UR7, UPT, UPT, URZ, UR53, URZ, UP0, !UPT ;  /* 0x00000035ff077290 */ /* 0x000fe600087fe4ff */
[----:B------:R-:W-:Y:S11]  /*6510*/  R2UR UR40, R94 ;  /* 0x000000005e2872ca */ /* 0x000ff600000e0000 */
[----:B------:R-:W-:Y:S02]  /*6520*/  @!UPT UIADD3 URZ, UPT, UPT, URZ, URZ, URZ ;  /* 0x000000fffffff290 */ /* 0x000fe4000fffe0ff */
[----:B------:R2:W-:Y:S01]  /*6530*/  UTMASTG.3D [UR40], [UR6] ;  /* 0x00000028060073b5 */ /* 0x0005e20008010000 */
[----:B------:R0:W-:Y:S01]  /*6540*/  UTMACMDFLUSH ;  /* 0x00000000000079b7 */ /* 0x0001e20000000000 */
[----:B--2---:R-:W-:Y:S04]  /*6550*/  DEPBAR.LE SB0, 0x1 ;  /* 0x000080400000791a */ /* 0x004fe80000000000 */
.L_x_99:
[----:B------:R-:W-:Y:S05]  /*6560*/  BSYNC.RECONVERGENT B0 ;  /* 0x0000000000007941 */ /* 0x000fea0003800200 */
.L_x_98:
[----:B------:R-:W-:Y:S01]  /*6570*/  BAR.SYNC.DEFER_BLOCKING 0x1, 0x80 ;  /* 0x0042000000007b1d */ /* 0x000fe20000010000 */
[----:B------:R-:W-:Y:S01]  /*6580*/  ISETP.NE.AND P1, PT, R105, RZ, PT ;  /* 0x000000ff6900720c */ /* 0x000fe20003f25270 */
[----:B------:R-:W-:Y:S01]  /*6590*/  UISETP.NE.AND UP0, UPT, UR49, URZ, UPT ;  /* 0x000000ff3100728c */ /* 0x000fe2000bf05270 */
[----:B------:R-:W-:Y:S11]  /*65a0*/  LEA R2, R65, UR48, 0x3 ;  /* 0x0000003041027c11 */ /* 0x000ff6000f8e18ff */
[----:B------:R-:W-:Y:S01]  /*65b0*/  @P1 SHF.L.U32 R3, R98, 0x1f, RZ ;  /* 0x0000001f62031819 */ /* 0x000fe200000006ff */
[----:B------:R-:W-:Y:S06]  /*65c0*/  BRA.U !UP0, `(.L_x_100) ;  /* 0x0000000108247547 */ /* 0x000fec000b800000 */
[----:B------:R-:W-:Y:S01]  /*65d0*/  IMAD.U32 R4, RZ, RZ, UR51 ;  /* 0x00000033ff047e24 */ /* 0x000fe2000f8e00ff */
[----:B------:R-:W-:Y:S01]  /*65e0*/  MOV R0, UR37 ;  /* 0x0000002500007c02 */ /* 0x000fe20008000f00 */
[----:B------:R-:W-:Y:S03]  /*65f0*/  UIADD3 UR51, UPT, UPT, UR51, 0x1, URZ ;  /* 0x0000000133337890 */ /* 0x000fe6000fffe0ff */
[----:B------:R-:W-:Y:S01]  /*6600*/  @P1 LEA R4, R4, UR48, 0x3 ;  /* 0x0000003004041c11 */ /* 0x000fe2000f8e18ff */
[----:B------:R-:W-:Y:S04]  /*6610*/  UISETP.NE.AND UP0, UPT, UR51, 0x4, UPT ;  /* 0x000000043300788c */ /* 0x000fe8000bf05270 */
[----:B------:R-:W-:Y:S01]  /*6620*/  @P1 VIADD R4, R4, 0x60 ;  /* 0x0000006004041836 */ /* 0x000fe20000000000 */
[----:B------:R-:W-:Y:S04]  /*6630*/  USEL UR51, UR51, URZ, UP0 ;  /* 0x000000ff33337287 */ /* 0x000fe80008000000 */
[----:B------:R-:W-:Y:S04]  /*6640*/  @P1 PRMT R0, R0, 0x654, R4 ;  /* 0x0000065400001816 */ /* 0x000fe80000000004 */
[----:B------:R2:W-:Y:S04]  /*6650*/  @P1 SYNCS.ARRIVE.TRANS64.RED.A1T0 RZ, [R0+URZ], RZ ;  /* 0x000000ff00ff19a7 */ /* 0x0005e800081004ff */
.L_x_100:
[----:B------:R-:W3:Y:S01]  /*6660*/  @P1 SYNCS.PHASECHK.TRANS64.TRYWAIT P0, [R2+URZ+0x40], R3 ;  /* 0x00004003020015a7 */ /* 0x000ee200080011ff */
[----:B------:R-:W-:Y:S01]  /*6670*/  BSSY B1, `(.L_x_101) ;  /* 0x0000017000017945 */ /* 0x000fe20003800000 */
[----:B---3--:R-:W-:Y:S03]  /*6680*/  @P1 SEL R67, RZ, 0x1, !P0 ;  /* 0x00000001ff431807 */ /* 0x008fe60004000000 */
[----:B------:R-:W-:Y:S05]  /*6690*/  @!P1 BRA `(.L_x_102) ;  /* 0x0000000000509947 */ /* 0x000fea0003800000 */
[----:B------:R-:W-:Y:S01]  /*66a0*/  ISETP.NE.AND P1, PT, R72, RZ, PT ;  /* 0x000000ff4800720c */ /* 0x000fe20003f25270 */
[----:B------:R-:W-:Y:S01]  /*66b0*/  BSSY B0, `(.L_x_103) ;  /* 0x000000a000007945 */ /* 0x000fe20003800000 */
[----:B------:R-:W-:Y:S11]  /*66c0*/  ISETP.NE.AND P0, PT, R67, RZ, PT ;  /* 0x000000ff4300720c */ /* 0x000ff60003f05270 */
[----:B------:R-:W-:Y:S04]  /*66d0*/  @P1 IMAD R5, R65, 0x2000, R66 ;  /* 0x0000200041051824 */ /* 0x000fe800078e0242 */
[----:B------:R-:W-:Y:S05]  /*66e0*/  @P1 VIADD R4, R5, UR48 ;  /* 0x0000003005041c36 */ /* 0x000fea0008000000 */
[----:B------:R-:W-:Y:S01]  /*66f0*/  @P1 IADD3 R3, PT, PT, R73, R4, RZ ;  /* 0x0000000449031210 */ /* 0x000fe20007ffe0ff */
[----:B------:R-:W-:Y:S01]  /*6700*/  @P1 IMAD.IADD R4, R99, 0x1, R4 ;  /* 0x0000000163041824 */ /* 0x000fe200078e0204 */
[----:B------:R-:W-:Y:S06]  /*6710*/  @P0 BRA `(.L_x_104) ;  /* 0x00000000000c0947 */ /* 0x000fec0003800000 */
[----:B--2---:R-:W-:Y:S04]  /*6720*/  SHF.L.U32 R0, R98, 0x1f, RZ ;  /* 0x0000001f62007819 */ /* 0x004fe800000006ff */
[----:B------:R-:W2:Y:S02]  /*6730*/  SYNCS.PHASECHK.TRANS64.TRYWAIT P0, [R2+URZ+0x40], R0 ;  /* 0x00004000020075a7 */ /* 0x000ea400080011ff */
[----:B--2---:R-:W-:Y:S05]  /*6740*/  @!P0 BRA `(.L_x_105) ;  /* 0x0000003000748947 */ /* 0x004fea0003800000 */
.L_x_104:
[----:B------:R-:W-:Y:S05]  /*6750*/  BSYNC B0 ;  /* 0x0000000000007941 */ /* 0x000fea0003800000 */
.L_x_103:
[----:B------:R-:W-:Y:S02]  /*6760*/  ISETP.NE.AND P0, PT, R72, RZ, PT ;  /* 0x000000ff4800720c */ /* 0x000fe40003f05270 */
[----:B------:R-:W-:Y:S11]  /*6770*/  IADD3 R65, PT, PT, R65, 0x1, RZ ;  /* 0x0000000141417810 */ /* 0x000ff60007ffe0ff */
[----:B--2---:R-:W-:Y:S01]  /*6780*/  @P0 IMAD.IADD R0, R99, 0x1, R3 ;  /* 0x0000000163000824 */ /* 0x004fe200078e0203 */
[----:B------:R-:W-:Y:S05]  /*6790*/  @P0 WARPSYNC.ALL ;  /* 0x0000000000000948 */ /* 0x000fea0003800000 */
[----:B------:R3:W4:Y:S04]  /*67a0*/  @P0 LDSM.16.M88.4 R56, [R5+UR48+0x400] ;  /* 0x000400300538083b */ /* 0x0007280008000200 */
[----:B------:R3:W2:Y:S04]  /*67b0*/  @P0 LDSM.16.M88.4 R60, [R4+0x400] ;  /* 0x00040000043c083b */ /* 0x0006a80000000200 */
[----:B------:R3:W1:Y:S04]  /*67c0*/  @P0 LDSM.16.M88.4 R68, [R3+0x400] ;  /* 0x000400000344083b */ /* 0x0006680000000200 */
[----:B------:R3:W1:Y:S02]  /*67d0*/  @P0 LDSM.16.M88.4 R76, [R0+0x400] ;  /* 0x00040000004c083b */ /* 0x0006640000000200 */
.L_x_102:
[----:B------:R-:W-:Y:S05]  /*67e0*/  BSYNC B1 ;  /* 0x0000000000017941 */ /* 0x000fea0003800000 */
.L_x_101:
[----:B--23--:R-:W-:Y:S05]  /*67f0*/  VIADD R0, R48, 0x40 ;  /* 0x0000004030007836 */ /* 0x00cfea0000000000 */
[----:B------:R-:W-:Y:S04]  /*6800*/  SHF.R.U32.HI R0, RZ, 0x15, R0 ;  /* 0x00000015ff007819 */ /* 0x000fe80000011600 */
[----:B------:R-:W-:Y:S11]  /*6810*/  LOP3.LUT P0, RZ, R0, 0x3, R93, 0x48, !PT ;  /* 0x0000000300ff7812 */ /* 0x000ff6000780485d */
[----:B------:R-:W-:Y:S02]  /*6820*/  @!UPT UIADD3 URZ, UPT, UPT, URZ, URZ, URZ ;  /* 0x000000fffffff290 */ /* 0x000fe4000fffe0ff */
[----:B------:R-:W-:Y:S05]  /*6830*/  @!P0 BRA `(.L_x_106) ;  /* 0x0000000000408947 */ /* 0x000fea0003800000 */
[----:B------:R-:W2:Y:S01]  /*6840*/  LDCU.64 UR8, c[0x4][0x70] ;  /* 0x01000e00ff0877ac */ /* 0x000ea20008000a00 */
[----:B------:R-:W-:Y:S01]  /*6850*/  MOV R3, 0x0 ;  /* 0x0000000000037802 */ /* 0x000fe20000000f00 */
[----:B------:R-:W-:Y:S02]  /*6860*/  HFMA2 R12, -RZ, RZ, 0, 5.9604644775390625e-08 ;  /* 0x00000001ff0c7431 */ /* 0x000fe400000001ff */
[----:B-1----:R-:W-:Y:S02]  /*6870*/  IMAD.MOV.U32 R8, RZ, RZ, 0x192 ;  /* 0x00000192ff087424 */ /* 0x002fe400078e00ff */
[----:B------:R-:W-:Y:S01]  /*6880*/  IMAD.MOV.U32 R13, RZ, RZ, RZ ;  /* 0x000000ffff0d7224 */ /* 0x000fe200078e00ff */
[----:B------:R-:W1:Y:S01]  /*6890*/  LDCU.64 UR6, c[0x4][0x78] ;  /* 0x01000f00ff0677ac */ /* 0x000e620008000a00 */
[----:B------:R-:W3:Y:S01]  /*68a0*/  LDC.64 R2, c[0x4][R3] ;  /* 0x0100000003027b82 */ /* 0x000ee20000000a00 */
[----:B------:R-:W5:Y:S01]  /*68b0*/  LDCU.64 UR4, c[0x4][0x10] ;  /* 0x01000200ff0477ac */ /* 0x000f620008000a00 */
[----:B--2---:R-:W-:Y:S01]  /*68c0*/  MOV R5, UR9 ;  /* 0x0000000900057c02 */ /* 0x004fe20008000f00 */
[----:B------:R-:W-:Y:S01]  /*68d0*/  IMAD.U32 R4, RZ, RZ, UR8 ;  /* 0x00000008ff047e24 */ /* 0x000fe2000f8e00ff */
[----:B-1----:R-:W-:Y:S01]  /*68e0*/  MOV R7, UR7 ;  /* 0x0000000700077c02 */ /* 0x002fe20008000f00 */
[----:B------:R-:W-:Y:S01]  /*68f0*/  IMAD.U32 R6, RZ, RZ, UR6 ;  /* 0x00000006ff067e24 */ /* 0x000fe2000f8e00ff */
[----:B-----5:R-:W-:Y:S01]  /*6900*/  MOV R11, UR5 ;  /* 0x00000005000b7c02 */ /* 0x020fe20008000f00 */
[----:B------:R-:W-:Y:S02]  /*6910*/  IMAD.U32 R10, RZ, RZ, UR4 ;  /* 0x00000004ff0a7e24 */ /* 0x000fe4000f8e00ff */
[----:B------:R-:W-:Y:S07]  /*6920*/  LEPC R20, `(.L_x_106) ;  /* 0x000000001014794e */ /* 0x000fee0000000000 */
[----:B---34-:R-:W-:Y:S05]  /*6930*/  CALL.ABS.NOINC R2 ;  /* 0x0000000002007343 */ /* 0x018fea0003c00000 */
.L_x_106:
[----:B------:R-:W-:Y:S05]  /*6940*/  WARPSYNC.ALL ;  /* 0x0000000000007948 */ /* 0x000fea0003800000 */
[----:B------:R-:W-:Y:S01]  /*6950*/  R2UR UR4, R48 ;  /* 0x00000000300472ca */ /* 0x000fe200000e0000 */
[--C-:B----4-:R-:W-:Y:S01]  /*6960*/  HADD2.F32 R3, -RZ, R56.reuse.H0_H0 ;  /* 0x20000038ff037230 */ /* 0x110fe20000004100 */
[----:B------:R-:W-:Y:S01]  /*6970*/  ISETP.NE.AND P6, PT, R105, RZ, PT ;  /* 0x000000ff6900720c */ /* 0x000fe20003fc5270 */
[--C-:B------:R-:W-:Y:S01]  /*6980*/  HADD2.F32 R51, -RZ, R57.reuse.H1_H1 ;  /* 0x30000039ff337230 */ /* 0x100fe20000004100 */
[----:B------:R-:W-:Y:S01]  /*6990*/  MOV R50, UR51 ;  /* 0x0000003300327c02 */ /* 0x000fe20008000f00 */
[----:B------:R-:W-:Y:S01]  /*69a0*/  BSSY.RECONVERGENT B0, `(.L_x_107) ;  /* 0x000008c000007945 */ /* 0x000fe20003800200 */
[----:B------:R-:W-:Y:S02]  /*69b0*/  MOV R74, UR37 ;  /* 0x00000025004a7c02 */ /* 0x000fe40008000f00 */
[----:B------:R-:W-:Y:S05]  /*69c0*/  ISETP.NE.AND P0, PT, R101, RZ, PT ;  /* 0x000000ff6500720c */ /* 0x000fea0003f05270 */
[----:B-1----:R-:W1:Y:S02]  /*69d0*/  LDTM.16dp256bit.x8 R4, tmem[UR4+0x40] ;  /* 0x00004004000479ee */ /* 0x002e6400081a0000 */
[----:B------:R-:W-:Y:S04]  /*69e0*/  @P6 LEA R50, R50, UR48, 0x3 ;  /* 0x0000003032326c11 */ /* 0x000fe8000f8e18ff */
[----:B------:R-:W-:Y:S04]  /*69f0*/  @P6 IADD3 R50, PT, PT, R50, 0x60, RZ ;  /* 0x0000006032326810 */ /* 0x000fe80007ffe0ff */
[----:B------:R-:W-:Y:S01]  /*6a00*/  @P6 PRMT R74, R74, 0x654, R50 ;  /* 0x000006544a4a6816 */ /* 0x000fe20000000032 */
[----:B------:R-:W-:Y:S02]  /*6a10*/  HADD2.F32 R50, -RZ, R57.H0_H0 ;  /* 0x20000039ff327230 */ /* 0x000fe40000004100 */
[C---:B-1----:R-:W-:Y:S01]  /*6a20*/  FMUL R0, R47.reuse, R4 ;  /* 0x000000042f007220 */ /* 0x042fe20000400000 */
[----:B------:R-:W-:Y:S02]  /*6a30*/  HADD2.F32 R4, -RZ, R56.H1_H1 ;  /* 0x30000038ff047230 */ /* 0x000fe40000004100 */
[C---:B------:R-:W-:Y:S01]  /*6a40*/  FMUL R2, R47.reuse, R5 ;  /* 0x000000052f027220 */ /* 0x040fe20000400000 */
[----:B------:R-:W-:Y:S01]  /*6a50*/  FMUL R7, R47, R7 ;  /* 0x000000072f077220 */ /* 0x000fe20000400000 */
[----:B------:R-:W-:Y:S01]  /*6a60*/  FFMA R0, R49, R3, R0 ;  /* 0x0000000331007223 */ /* 0x000fe20000000000 */
[----:B------:R-:W-:Y:S01]  /*6a70*/  FMUL R3, R47, R6 ;  /* 0x000000062f037220 */ /* 0x000fe20000400000 */
[----:B------:R-:W-:Y:S01]  /*6a80*/  FFMA R2, R49, R4, R2 ;  /* 0x0000000431027223 */ /* 0x000fe20000000002 */
[C---:B------:R-:W-:Y:S01]  /*6a90*/  FMUL R4, R47.reuse, R8 ;  /* 0x000000082f047220 */ /* 0x040fe20000400000 */
[----:B------:R-:W-:Y:S01]  /*6aa0*/  FMUL R8, R47, R12 ;  /* 0x0000000c2f087220 */ /* 0x000fe20000400000 */
[----:B------:R-:W-:Y:S01]  /*6ab0*/  FFMA R3, R49, R50, R3 ;  /* 0x0000003231037223 */ /* 0x000fe20000000003 */
[C---:B------:R-:W-:Y:S01]  /*6ac0*/  FMUL R12, R47.reuse, R16 ;  /* 0x000000102f0c7220 */ /* 0x040fe20000400000 */
[C---:B------:R-:W-:Y:S01]  /*6ad0*/  FMUL R16, R47.reuse, R20 ;  /* 0x000000142f107220 */ /* 0x040fe20000400000 */
[C---:B------:R-:W-:Y:S01]  /*6ae0*/  FMUL R20, R47.reuse, R24 ;  /* 0x000000182f147220 */ /* 0x040fe20000400000 */
[C---:B------:R-:W-:Y:S01]  /*6af0*/  FMUL R24, R47.reuse, R28 ;  /* 0x0000001c2f187220 */ /* 0x040fe20000400000 */
[C---:B------:R-:W-:Y:S01]  /*6b00*/  FMUL R28, R47.reuse, R32 ;  /* 0x000000202f1c7220 */ /* 0x040fe20000400000 */
[--C-:B------:R-:W-:Y:S01]  /*6b10*/  HADD2.F32 R32, -RZ, R58.reuse.H0_H0 ;  /* 0x2000003aff207230 */ /* 0x100fe20000004100 */
[----:B------:R-:W-:Y:S01]  /*6b20*/  F2FP.F16.F32.PACK_AB R52, R2, R0 ;  /* 0x000000000234723e */ /* 0x000fe200000000ff */
[----:B------:R-:W-:Y:S02]  /*6b30*/  HADD2.F32 R0, -RZ, R58.H1_H1 ;  /* 0x3000003aff007230 */ /* 0x000fe40000004100 */
[----:B------:R-:W-:Y:S01]  /*6b40*/  FMUL R5, R47, R9 ;  /* 0x000000092f057220 */ /* 0x000fe20000400000 */
[--C-:B------:R-:W-:Y:S02]  /*6b50*/  HADD2.F32 R2, -RZ, R59.reuse.H0_H0 ;  /* 0x2000003bff027230 */ /* 0x100fe40000004100 */
[C---:B------:R-:W-:Y:S01]  /*6b60*/  FFMA R7, R49.reuse, R51, R7 ;  /* 0x0000003331077223 */ /* 0x040fe20000000007 */
[C---:B------:R-:W-:Y:S01]  /*6b70*/  FFMA R4, R49.reuse, R32, R4 ;  /* 0x0000002031047223 */ /* 0x040fe20000000004 */
[----:B------:R-:W-:Y:S02]  /*6b80*/  HADD2.F32 R32, -RZ, R59.H1_H1 ;  /* 0x3000003bff207230 */ /* 0x000fe40000004100 */
[----:B------:R-:W-:Y:S01]  /*6b90*/  FFMA R5, R49, R0, R5 ;  /* 0x0000000031057223 */ /* 0x000fe20000000005 */
[--C-:B------:R-:W-:Y:S01]  /*6ba0*/  HADD2.F32 R0, -RZ, R60.reuse.H0_H0 ;  /* 0x2000003cff007230 */ /* 0x100fe20000004100 */
[----:B------:R-:W-:Y:S01]  /*6bb0*/  F2FP.F16.F32.PACK_AB R53, R7, R3 ;  /* 0x000000030735723e */ /* 0x000fe200000000ff */
[----:B------:R-:W-:Y:S01]  /*6bc0*/  FMUL R6, R47, R10 ;  /* 0x0000000a2f067220 */ /* 0x000fe20000400000 */
[----:B------:R-:W-:Y:S01]  /*6bd0*/  HADD2.F32 R3, -RZ, R61.H0_H0 ;  /* 0x2000003dff037230 */ /* 0x000fe20000004100 */
[----:B------:R-:W-:Y:S01]  /*6be0*/  F2FP.F16.F32.PACK_AB R54, R5, R4 ;  /* 0x000000040536723e */ /* 0x000fe200000000ff */
[----:B------:R-:W-:Y:S01]  /*6bf0*/  FMUL R11, R47, R11 ;  /* 0x0000000b2f0b7220 */ /* 0x000fe20000400000 */
[----:B------:R-:W-:Y:S01]  /*6c00*/  FFMA R6, R49, R2, R6 ;  /* 0x0000000231067223 */ /* 0x000fe20000000006 */
[----:B------:R-:W-:Y:S02]  /*6c10*/  HADD2.F32 R2, -RZ, R60.H1_H1 ;  /* 0x3000003cff027230 */ /* 0x000fe40000004100 */
[----:B------:R-:W-:Y:S01]  /*6c20*/  FMUL R9, R47, R13 ;  /* 0x0000000d2f097220 */ /* 0x000fe20000400000 */
[C---:B------:R-:W-:Y:S01]  /*6c30*/  FFMA R11, R49.reuse, R32, R11 ;  /* 0x00000020310b7223 */ /* 0x040fe2000000000b */
[----:B------:R-:W-:Y:S02]  /*6c40*/  HADD2.F32 R4, -RZ, R77.H0_H0 ;  /* 0x2000004dff047230 */ /* 0x000fe40000004100 */
[C---:B------:R-:W-:Y:S01]  /*6c50*/  FFMA R8, R49.reuse, R0, R8 ;  /* 0x0000000031087223 */ /* 0x040fe20000000008 */
[----:B------:R-:W-:Y:S01]  /*6c60*/  FFMA R9, R49, R2, R9 ;  /* 0x0000000231097223 */ /* 0x000fe20000000009 */
[----:B------:R-:W-:Y:S01]  /*6c70*/  HADD2.F32 R0, -RZ, R61.H1_H1 ;  /* 0x3000003dff007230 */ /* 0x000fe20000004100 */
[----:B------:R-:W-:Y:S01]  /*6c80*/  F2FP.F16.F32.PACK_AB R55, R11, R6 ;  /* 0x000000060b37723e */ /* 0x000fe200000000ff */
[C---:B------:R-:W-:Y:S01]  /*6c90*/  FMUL R10, R47.reuse, R14 ;  /* 0x0000000e2f0a7220 */ /* 0x040fe20000400000 */
[----:B------:R-:W-:Y:S01]  /*6ca0*/  FMUL R15, R47, R15 ;  /* 0x0000000f2f0f7220 */ /* 0x000fe20000400000 */
[--C-:B------:R-:W-:Y:S01]  /*6cb0*/  HADD2.F32 R2, -RZ, R62.reuse.H0_H0 ;  /* 0x2000003eff027230 */ /* 0x100fe20000004100 */
[----:B------:R-:W-:Y:S01]  /*6cc0*/  F2FP.F16.F32.PACK_AB R8, R9, R8 ;  /* 0x000000080908723e */ /* 0x000fe200000000ff */
[----:B------:R1:W-:Y:S01]  /*6cd0*/  STSM.16.M88.4 [R107+0x2400], R52 ;  /* 0x002400346b007844 */ /* 0x0003e20000000200 */
[C---:B------:R-:W-:Y:S01]  /*6ce0*/  FFMA R10, R49.reuse, R3, R10 ;  /* 0x00000003310a7223 */ /* 0x040fe2000000000a */
[C---:B------:R-:W-:Y:S01]  /*6cf0*/  FFMA R15, R49.reuse, R0, R15 ;  /* 0x00000000310f7223 */ /* 0x040fe2000000000f */
[----:B------:R-:W-:Y:S02]  /*6d00*/  HADD2.F32 R3, -RZ, R62.H1_H1 ;  /* 0x3000003eff037230 */ /* 0x000fe40000004100 */
[----:B------:R-:W-:Y:S01]  /*6d10*/  FFMA R12, R49, R2, R12 ;  /* 0x00000002310c7223 */ /* 0x000fe2000000000c */
[----:B------:R-:W-:Y:S01]  /*6d20*/  FMUL R13, R47, R17 ;  /* 0x000000112f0d7220 */ /* 0x000fe20000400000 */
[--C-:B------:R-:W-:Y:S01]  /*6d30*/  HADD2.F32 R0, -RZ, R63.reuse.H0_H0 ;  /* 0x2000003fff007230 */ /* 0x100fe20000004100 */
[----:B------:R-:W-:Y:S01]  /*6d40*/  F2FP.F16.F32.PACK_AB R9, R15, R10 ;  /* 0x0000000a0f09723e */ /* 0x000fe200000000ff */
[----:B------:R-:W-:Y:S01]  /*6d50*/  FMUL R14, R47, R18 ;  /* 0x000000122f0e7220 */ /* 0x000fe20000400000 */
[----:B------:R-:W-:Y:S01]  /*6d60*/  FFMA R13, R49, R3, R13 ;  /* 0x00000003310d7223 */ /* 0x000fe2000000000d */
[----:B------:R-:W-:Y:S02]  /*6d70*/  HADD2.F32 R2, -RZ, R63.H1_H1 ;  /* 0x3000003fff027230 */ /* 0x000fe40000004100 */
[----:B------:R-:W-:Y:S01]  /*6d80*/  FMUL R19, R47, R19 ;  /* 0x000000132f137220 */ /* 0x000fe20000400000 */
[----:B------:R-:W-:Y:S01]  /*6d90*/  FFMA R14, R49, R0, R14 ;  /* 0x00000000310e7223 */ /* 0x000fe2000000000e */
[--C-:B------:R-:W-:Y:S01]  /*6da0*/  HADD2.F32 R0, -RZ, R68.reuse.H0_H0 ;  /* 0x20000044ff007230 */ /* 0x100fe20000004100 */
[----:B------:R-:W-:Y:S01]  /*6db0*/  F2FP.F16.F32.PACK_AB R10, R13, R12 ;  /* 0x0000000c0d0a723e */ /* 0x000fe200000000ff */
[----:B------:R-:W-:Y:S01]  /*6dc0*/  FFMA R19, R49, R2, R19 ;  /* 0x0000000231137223 */ /* 0x000fe20000000013 */
[----:B------:R-:W-:Y:S02]  /*6dd0*/  HADD2.F32 R2, -RZ, R68.H1_H1 ;  /* 0x30000044ff027230 */ /* 0x000fe40000004100 */
[----:B------:R-:W-:Y:S01]  /*6de0*/  FMUL R17, R47, R21 ;  /* 0x000000152f117220 */ /* 0x000fe20000400000 */
[----:B------:R-:W-:Y:S01]  /*6df0*/  FFMA R16, R49, R0, R16 ;  /* 0x0000000031107223 */ /* 0x000fe20000000010 */
[--C-:B------:R-:W-:Y:S01]  /*6e00*/  HADD2.F32 R3, -RZ, R69.reuse.H0_H0 ;  /* 0x20000045ff037230 */ /* 0x100fe20000004100 */
[----:B------:R-:W-:Y:S01]  /*6e10*/  F2FP.F16.F32.PACK_AB R11, R19, R14 ;  /* 0x0000000e130b723e */ /* 0x000fe200000000ff */
[----:B------:R-:W-:Y:S01]  /*6e20*/  FFMA R17, R49, R2, R17 ;  /* 0x0000000231117223 */ /* 0x000fe20000000011 */
[C---:B------:R-:W-:Y:S01]  /*6e30*/  FMUL R18, R47.reuse, R22 ;  /* 0x000000162f127220 */ /* 0x040fe20000400000 */
[----:B------:R-:W-:Y:S02]  /*6e40*/  HADD2.F32 R0, -RZ, R69.H1_H1 ;  /* 0x30000045ff007230 */ /* 0x000fe40000004100 */
[----:B------:R-:W-:Y:S01]  /*6e50*/  FMUL R23, R47, R23 ;  /* 0x000000172f177220 */ /* 0x000fe20000400000 */
[----:B------:R1:W-:Y:S01]  /*6e60*/  STSM.16.M88.4 [R106+0x2400], R8 ;  /* 0x002400086a007844 */ /* 0x0003e20000000200 */
[----:B------:R-:W-:Y:S01]  /*6e70*/  F2FP.F16.F32.PACK_AB R16, R17, R16 ;  /* 0x000000101110723e */ /* 0x000fe200000000ff */
[C---:B------:R-:W-:Y:S01]  /*6e80*/  FFMA R18, R49.reuse, R3, R18 ;  /* 0x0000000331127223 */ /* 0x040fe20000000012 */
[----:B------:R-:W-:Y:S01]  /*6e90*/  FFMA R23, R49, R0, R23 ;  /* 0x0000000031177223 */ /* 0x000fe20000000017 */
[--C-:B------:R-:W-:Y:S02]  /*6ea0*/  HADD2.F32 R2, -RZ, R70.reuse.H0_H0 ;  /* 0x20000046ff027230 */ /* 0x100fe40000004100 */
[C---:B------:R-:W-:Y:S01]  /*6eb0*/  FMUL R21, R47.reuse, R25 ;  /* 0x000000192f157220 */ /* 0x040fe20000400000 */
[----:B------:R-:W-:Y:S02]  /*6ec0*/  HADD2.F32 R0, -RZ, R70.H1_H1 ;  /* 0x30000046ff007230 */ /* 0x000fe40000004100 */
[----:B------:R-:W-:Y:S01]  /*6ed0*/  FMUL R22, R47, R26 ;  /* 0x0000001a2f167220 */ /* 0x000fe20000400000 */
[--C-:B------:R-:W-:Y:S02]  /*6ee0*/  HADD2.F32 R3, -RZ, R71.reuse.H0_H0 ;  /* 0x20000047ff037230 */ /* 0x100fe40000004100 */
[----:B------:R-:W-:Y:S01]  /*6ef0*/  FFMA R20, R49, R2, R20 ;  /* 0x0000000231147223 */ /* 0x000fe20000000014 */
[----:B------:R-:W-:Y:S01]  /*6f00*/  FMUL R27, R47, R27 ;  /* 0x0000001b2f1b7220 */ /* 0x000fe20000400000 */
[C---:B------:R-:W-:Y:S01]  /*6f10*/  FFMA R21, R49.reuse, R0, R21 ;  /* 0x0000000031157223 */ /* 0x040fe20000000015 */
[----:B------:R-:W-:Y:S02]  /*6f20*/  HADD2.F32 R0, -RZ, R71.H1_H1 ;  /* 0x30000047ff007230 */ /* 0x000fe40000004100 */
[----:B------:R-:W-:Y:S01]  /*6f30*/  FFMA R22, R49, R3, R22 ;  /* 0x0000000331167223 */ /* 0x000fe20000000016 */
[--C-:B------:R-:W-:Y:S02]  /*6f40*/  HADD2.F32 R2, -RZ, R76.reuse.H0_H0 ;  /* 0x2000004cff027230 */ /* 0x100fe40000004100 */
[C---:B------:R-:W-:Y:S01]  /*6f50*/  FMUL R25, R47.reuse, R29 ;  /* 0x0000001d2f197220 */ /* 0x040fe20000400000 */
[----:B------:R-:W-:Y:S02]  /*6f60*/  HADD2.F32 R3, -RZ, R76.H1_H1 ;  /* 0x3000004cff037230 */ /* 0x000fe40000004100 */
[----:B------:R-:W-:Y:S01]  /*6f70*/  FMUL R26, R47, R30 ;  /* 0x0000001e2f1a7220 */ /* 0x000fe20000400000 */
[C---:B------:R-:W-:Y:S01]  /*6f80*/  FFMA R27, R49.reuse, R0, R27 ;  /* 0x00000000311b7223 */ /* 0x040fe2000000001b */
[C---:B------:R-:W-:Y:S01]  /*6f90*/  FFMA R24, R49.reuse, R2, R24 ;  /* 0x0000000231187223 */ /* 0x040fe20000000018 */
[----:B------:R-:W-:Y:S02]  /*6fa0*/  HADD2.F32 R0, -RZ, R77.H1_H1 ;  /* 0x3000004dff007230 */ /* 0x000fe40000004100 */
[----:B------:R-:W-:Y:S01]  /*6fb0*/  FFMA R25, R49, R3, R25 ;  /* 0x0000000331197223 */ /* 0x000fe20000000019 */
[----:B------:R-:W-:Y:S01]  /*6fc0*/  FMUL R31, R47, R31 ;  /* 0x0000001f2f1f7220 */ /* 0x000fe20000400000 */
[--C-:B------:R-:W-:Y:S02]  /*6fd0*/  HADD2.F32 R2, -RZ, R78.reuse.H0_H0 ;  /* 0x2000004eff027230 */ /* 0x100fe40000004100 */
[----:B------:R-:W-:Y:S01]  /*6fe0*/  FFMA R26, R49, R4, R26 ;  /* 0x00000004311a7223 */ /* 0x000fe2000000001a */
[----:B------:R-:W-:Y:S02]  /*6ff0*/  HADD2.F32 R3, -RZ, R78.H1_H1 ;  /* 0x3000004eff037230 */ /* 0x000fe40000004100 */
[C---:B------:R-:W-:Y:S01]  /*7000*/  FMUL R29, R47.reuse, R33 ;  /* 0x000000212f1d7220 */ /* 0x040fe20000400000 */
[--C-:B------:R-:W-:Y:S02]  /*7010*/  HADD2.F32 R4, -RZ, R79.reuse.H0_H0 ;  /* 0x2000004fff047230 */ /* 0x100fe40000004100 */
[----:B------:R-:W-:Y:S01]  /*7020*/  FMUL R30, R47, R34 ;  /* 0x000000222f1e7220 */ /* 0x000fe20000400000 */
[----:B------:R-:W-:Y:S02]  /*7030*/  HADD2.F32 R5, -RZ, R79.H1_H1 ;  /* 0x3000004fff057230 */ /* 0x000fe40000004100 */
[----:B------:R-:W-:Y:S01]  /*7040*/  FFMA R31, R49, R0, R31 ;  /* 0x00000000311f7223 */ /* 0x000fe2000000001f */
[----:B------:R-:W-:Y:S01]  /*7050*/  FMUL R35, R47, R35 ;  /* 0x000000232f237220 */ /* 0x000fe20000400000 */
[C---:B------:R-:W-:Y:S01]  /*7060*/  FFMA R28, R49.reuse, R2, R28 ;  /* 0x00000002311c7223 */ /* 0x040fe2000000001c */
[C---:B------:R-:W-:Y:S01]  /*7070*/  FFMA R29, R49.reuse, R3, R29 ;  /* 0x00000003311d7223 */ /* 0x040fe2000000001d */
[----:B------:R-:W-:Y:S01]  /*7080*/  FFMA R30, R49, R4, R30 ;  /* 0x00000004311e7223 */ /* 0x000fe2000000001e */
[----:B------:R-:W-:Y:S01]  /*7090*/  F2FP.F16.F32.PACK_AB R17, R23, R18 ;  /* 0x000000121711723e */ /* 0x000fe200000000ff */
[----:B------:R-:W-:Y:S01]  /*70a0*/  FFMA R35, R49, R5, R35 ;  /* 0x0000000531237223 */ /* 0x000fe20000000023 */
[----:B------:R-:W-:Y:S02]  /*70b0*/  F2FP.F16.F32.PACK_AB R18, R21, R20 ;  /* 0x000000141512723e */ /* 0x000fe400000000ff */
[----:B------:R-:W-:Y:S02]  /*70c0*/  F2FP.F16.F32.PACK_AB R19, R27, R22 ;  /* 0x000000161b13723e */ /* 0x000fe400000000ff */
[----:B------:R-:W-:Y:S02]  /*70d0*/  F2FP.F16.F32.PACK_AB R24, R25, R24 ;  /* 0x000000181918723e */ /* 0x000fe400000000ff */
[----:B------:R-:W-:Y:S01]  /*70e0*/  F2FP.F16.F32.PACK_AB R25, R31, R26 ;  /* 0x0000001a1f19723e */ /* 0x000fe200000000ff */
[----:B------:R1:W-:Y:S01]  /*70f0*/  STSM.16.M88.4 [R108+0x2000], R16 ;  /* 0x002000106c007844 */ /* 0x0003e20000000200 */
[----:B------:R-:W-:Y:S02]  /*7100*/  F2FP.F16.F32.PACK_AB R26, R29, R28 ;  /* 0x0000001c1d1a723e */ /* 0x000fe400000000ff */
[----:B------:R-:W-:Y:S02]  /*7110*/  F2FP.F16.F32.PACK_AB R27, R35, R30 ;  /* 0x0000001e231b723e */ /* 0x000fe400000000ff */
[----:B------:R-:W-:Y:S02]  /*7120*/  LEA R0, R65, UR48, 0x3 ;  /* 0x0000003041007c11 */ /* 0x000fe4000f8e18ff */
[----:B------:R-:W-:Y:S01]  /*7130*/  @P6 SHF.L.U32 R2, R98, 0x1f, RZ ;  /* 0x0000001f62026819 */ /* 0x000fe200000006ff */
[----:B------:R1:W-:Y:S01]  /*7140*/  STSM.16.M88.4 [R109+0x2000], R24 ;  /* 0x002000186d007844 */ /* 0x0003e20000000200 */
        /* <DEDUP_REMOVED lines=8> */
[----:B------:R-:W-:Y:S02]  /*71d0*/  UIADD3 UR8, UP0, UPT, UR52, 0x680, URZ ;  /* 0x0000068034087890 */ /* 0x000fe4000ff1e0ff */
[----:B------:R-:W-:Y:S02]  /*71e0*/  UIADD3 UR5, UPT, UPT, UR41, 0x40, URZ ;  /* 0x0000004029057890 */ /* 0x000fe4000fffe0ff */
[----:B------:R-:W-:Y:S02]  /*71f0*/  UIADD3 UR4, UPT, UPT, UR48, 0x2400, URZ ;  /* 0x0000240030047890 */ /* 0x000fe4000fffe0ff */
[----:B------:R-:W-:Y:S01]  /*7200*/  UIADD3.X UR9, UPT, UPT, URZ, UR53, URZ, UP0, !UPT ;  /* 0x00000035ff097290 */ /* 0x000fe200087fe4ff */
[----:B------:R-:W-:Y:S01]  /*7210*/  UMOV UR6, UR42 ;  /* 0x0000002a00067c82 */ /* 0x000fe20008000000 */
[----:B------:R-:W-:Y:S07]  /*7220*/  UMOV UR7, UR36 ;  /* 0x0000002400077c82 */ /* 0x000fee0008000000 */
[----:B------:R2:W-:Y:S01]  /*7230*/  UTMASTG.3D [UR4], [UR8] ;  /* 0x00000004080073b5 */ /* 0x0005e20008010000 */
[----:B------:R0:W-:Y:S01]  /*7240*/  UTMACMDFLUSH ;  /* 0x00000000000079b7 */ /* 0x0001e20000000000 */
[----:B--2---:R-:W-:Y:S04]  /*7250*/  DEPBAR.LE SB0, 0x1 ;  /* 0x000080400000791a */ /* 0x004fe80000000000 */
.L_x_108:
[----:B------:R-:W-:Y:S05]  /*7260*/  BSYNC.RECONVERGENT B0 ;  /* 0x0000000000007941 */ /* 0x000fea0003800200 */
.L_x_107:
[----:B------:R-:W-:Y:S01]  /*7270*/  BAR.SYNC.DEFER_BLOCKING 0x1, 0x80 ;  /* 0x0042000000007b1d */ /* 0x000fe20000010000 */
[----:B------:R-:W-:Y:S04]  /*7280*/  UIADD3 UR40, UPT, UPT, UR51, 0x1, URZ ;  /* 0x0000000133287890 */ /* 0x000fe8000fffe0ff */
[----:B------:R-:W-:Y:S04]  /*7290*/  UISETP.NE.AND UP0, UPT, UR40, 0x4, UPT ;  /* 0x000000042800788c */ /* 0x000fe8000bf05270 */
[----:B------:R-:W-:Y:S01]  /*72a0*/  USEL UR40, UR40, URZ, UP0 ;  /* 0x000000ff28287287 */ /* 0x000fe20008000000 */
[----:B------:R2:W-:Y:S01]  /*72b0*/  @P6 SYNCS.ARRIVE.TRANS64.RED.A1T0 RZ, [R74+URZ], RZ ;  /* 0x000000ff4aff69a7 */ /* 0x0005e200081004ff */
[----:B------:R-:W-:Y:S01]  /*72c0*/  BSSY B1, `(.L_x_109) ;  /* 0x0000018000017945 */ /* 0x000fe20003800000 */
[----:B------:R-:W3:Y:S02]  /*72d0*/  @P6 SYNCS.PHASECHK.TRANS64.TRYWAIT P0, [R0+URZ+0x40], R2 ;  /* 0x00004002000065a7 */ /* 0x000ee400080011ff */
[----:B---3--:R-:W-:Y:S01]  /*72e0*/  @P6 SEL R67, RZ, 0x1, !P0 ;  /* 0x00000001ff436807 */ /* 0x008fe20004000000 */
[----:B--2---:R-:W-:Y:S06]  /*72f0*/  @!P6 BRA `(.L_x_110) ;  /* 0x000000000050e947 */ /* 0x004fec0003800000 */
        /* <DEDUP_REMOVED lines=8> */
[----:B------:R-:W-:Y:S04]  /*7380*/  SHF.L.U32 R5, R98, 0x1f, RZ ;  /* 0x0000001f62057819 */ /* 0x000fe800000006ff */
[----:B------:R-:W2:Y:S02]  /*7390*/  SYNCS.PHASECHK.TRANS64.TRYWAIT P0, [R0+URZ+0x40], R5 ;  /* 0x00004005000075a7 */ /* 0x000ea400080011ff */
[----:B--2---:R-:W-:Y:S05]  /*73a0*/  @!P0 BRA `(.L_x_113) ;  /* 0x0000002400708947 */ /* 0x004fea0003800000 */
.L_x_112:
[----:B------:R-:W-:Y:S05]  /*73b0*/  BSYNC B0 ;  /* 0x0000000000007941 */ /* 0x000fea0003800000 */
.L_x_111:
[----:B------:R-:W-:Y:S02]  /*73c0*/  ISETP.NE.AND P0, PT, R72, RZ, PT ;  /* 0x000000ff4800720c */ /* 0x000fe40003f05270 */
[----:B------:R-:W-:Y:S11]  /*73d0*/  IADD3 R65, PT, PT, R65, 0x1, RZ ;  /* 0x0000000141417810 */ /* 0x000ff60007ffe0ff */
[----:B--2---:R-:W-:Y:S01]  /*73e0*/  @P0 IMAD.IADD R0, R99, 0x1, R2 ;  /* 0x0000000163000824 */ /* 0x004fe200078e0202 */
[----:B------:R-:W-:Y:S05]  /*73f0*/  @P0 WARPSYNC.ALL ;  /* 0x0000000000000948 */ /* 0x000fea0003800000 */
[----:B------:R2:W3:Y:S04]  /*7400*/  @P0 LDSM.16.M88.4 R56, [R4+UR48+0x400] ;  /* 0x000400300438083b */ /* 0x0004e80008000200 */
[----:B------:R2:W4:Y:S04]  /*7410*/  @P0 LDSM.16.M88.4 R60, [R3+0x400] ;  /* 0x00040000033c083b */ /* 0x0005280000000200 */
[----:B------:R2:W1:Y:S04]  /*7420*/  @P0 LDSM.16.M88.4 R68, [R2+0x400] ;  /* 0x000400000244083b */ /* 0x0004680000000200 */
[----:B------:R2:W1:Y:S02]  /*7430*/  @P0 LDSM.16.M88.4 R76, [R0+0x400] ;  /* 0x00040000004c083b */ /* 0x0004640000000200 */
.L_x_110:
[----:B------:R-:W-:Y:S05]  /*7440*/  BSYNC B1 ;  /* 0x0000000000017941 */ /* 0x000fea0003800000 */
.L_x_109:
[----:B--2---:R-:W-:Y:S05]  /*7450*/  VIADD R0, R48, 0x80 ;  /* 0x0000008030007836 */ /* 0x004fea0000000000 */
        /* <DEDUP_REMOVED lines=20> */
.L_x_114:
[----:B------:R-:W-:Y:S05]  /*75a0*/  WARPSYNC.ALL ;  /* 0x0000000000007948 */ /* 0x000fea0003800000 */
[----:B------:R-:W-:Y:S01]  /*75b0*/  R2UR UR4, R48 ;  /* 0x00000000300472ca */ /* 0x000fe200000e0000 */
[--C-:B---3--:R-:W-:Y:S01]  /*75c0*/  HADD2.F32 R3, -RZ, R56.reuse.H0_H0 ;  /* 0x20000038ff037230 */ /* 0x108fe20000004100 */
        /* <DEDUP_REMOVED lines=35> */
[--C-:B----4-:R-:W-:Y:S01]  /*7800*/  HADD2.F32 R0, -RZ, R60.reuse.H0_H0 ;  /* 0x2000003cff007230 */ /* 0x110fe20000004100 */
        /* <DEDUP_REMOVED lines=107> */
.L_x_116:
[----:B------:R-:W-:Y:S05]  /*7ec0*/  BSYNC.RECONVERGENT B0 ;  /* 0x0000000000007941 */ /* 0x000fea0003800200 */
.L_x_115:
        /* <DEDUP_REMOVED lines=20> */
.L_x_120:
[----:B------:R-:W-:Y:S05]  /*8010*/  BSYNC B0 ;  /* 0x0000000000007941 */ /* 0x000fea0003800000 */
.L_x_119:
[----:B------:R-:W-:Y:S11]  /*8020*/  ISETP.NE.AND P0, PT, R72, RZ, PT ;  /* 0x000000ff4800720c */ /* 0x000ff60003f05270 */
[----:B------:R-:W-:Y:S02]  /*8030*/  @!UPT UIADD3 URZ, UPT, UPT, URZ, URZ, URZ ;  /* 0x000000fffffff290 */ /* 0x000fe4000fffe0ff */
[----:B--2---:R-:W-:Y:S01]  /*8040*/  @P0 IADD3 R0, PT, PT, R99, R73, RZ ;  /* 0x0000004963000210 */ /* 0x004fe20007ffe0ff */
[----:B------:R-:W-:Y:S05]  /*8050*/  @P0 WARPSYNC.ALL ;  /* 0x0000000000000948 */ /* 0x000fea0003800000 */
[----:B------:R2:W3:Y:S04]  /*8060*/  @P0 LDSM.16.M88.4 R56, [R65+UR48+0x400] ;  /* 0x000400304138083b */ /* 0x0004e80008000200 */
[----:B------:R2:W4:Y:S04]  /*8070*/  @P0 LDSM.16.M88.4 R60, [R3+0x400] ;  /* 0x00040000033c083b */ /* 0x0005280000000200 */
[----:B------:R2:W1:Y:S04]  /*8080*/  @P0 LDSM.16.M88.4 R68, [R73+0x400] ;  /* 0x000400004944083b */ /* 0x0004680000000200 */
[----:B------:R2:W1:Y:S02]  /*8090*/  @P0 LDSM.16.M88.4 R76, [R0+0x400] ;  /* 0x00040000004c083b */ /* 0x0004640000000200 */
.L_x_118:
[----:B------:R-:W-:Y:S05]  /*80a0*/  BSYNC B1 ;  /* 0x0000000000017941 */ /* 0x000fea0003800000 */
.L_x_117:
        /* <DEDUP_REMOVED lines=21> */
.L_x_122:
[----:B------:R-:W-:Y:S01]  /*8200*/  ISETP.NE.AND P0, PT, R101, RZ, PT ;  /* 0x000000ff6500720c */ /* 0x000fe20003f05270 */
[----:B------:R-:W-:Y:S05]  /*8210*/  WARPSYNC.ALL ;  /* 0x0000000000007948 */ /* 0x000fea0003800000 */
[----:B------:R-:W-:Y:S01]  /*8220*/  R2UR UR4, R48 ;  /* 0x00000000300472ca */ /* 0x000fe200000e0000 */
[--C-:B---3--:R-:W-:Y:S01]  /*8230*/  HADD2.F32 R0, -RZ, R56.reuse.H0_H0 ;  /* 0x20000038ff007230 */ /* 0x108fe20000004100 */
[----:B------:R-:W-:Y:S01]  /*8240*/  R2UR UR5, R64 ;  /* 0x00000000400572ca */ /* 0x000fe200000e0000 */
[----:B------:R-:W-:Y:S01]  /*8250*/  HADD2.F32 R2, -RZ, R56.H1_H1 ;  /* 0x30000038ff027230 */ /* 0x000fe20000004100 */
[----:B------:R-:W-:Y:S01]  /*8260*/  BSSY.RECONVERGENT B0, `(.L_x_123) ;  /* 0x0000089000007945 */ /* 0x000fe20003800200 */
[--C-:B------:R-:W-:Y:S02]  /*8270*/  HADD2.F32 R3, -RZ, R57.reuse.H0_H0 ;  /* 0x20000039ff037230 */ /* 0x100fe40000004100 */
[----:B------:R-:W-:Y:S02]  /*8280*/  HADD2.F32 R48, -RZ, R57.H1_H1 ;  /* 0x30000039ff307230 */ /* 0x000fe40000004100 */
[--C-:B------:R-:W-:Y:S02]  /*8290*/  HADD2.F32 R50, -RZ, R58.reuse.H0_H0 ;  /* 0x2000003aff327230 */ /* 0x100fe40000004100 */
[----:B------:R-:W-:Y:S02]  /*82a0*/  HADD2.F32 R51, -RZ, R58.H1_H1 ;  /* 0x3000003aff337230 */ /* 0x000fe40000004100 */
[----:B-1----:R-:W1:Y:S01]  /*82b0*/  LDTM.16dp256bit.x8 R4, tmem[UR4+0xc0] ;  /* 0x0000c004000479ee */ /* 0x002e6200081a0000 */
[----:B------:R-:W-:Y:S01]  /*82c0*/  NOP ;  /* 0x0000000000007918 */ /* 0x000fe20000000000 */
[----:B------:R-:W-:Y:S01]  /*82d0*/  UIADD3 UR5, UPT, UPT, UR5, 0xd0, URZ ;  /* 0x000000d005057890 */ /* 0x000fe2000fffe0ff */
[--C-:B------:R-:W-:Y:S02]  /*82e0*/  HADD2.F32 R52, -RZ, R59.reuse.H0_H0 ;  /* 0x2000003bff347230 */ /* 0x100fe40000004100 */
[----:B------:R-:W-:Y:S01]  /*82f0*/  HADD2.F32 R53, -RZ, R59.H1_H1 ;  /* 0x3000003bff357230 */ /* 0x000fe20000004100 */
[----:B------:R-:W-:Y:S01]  /*8300*/  UPRMT UR5, UR37, 0x654, UR5 ;  /* 0x0000065425057896 */ /* 0x000fe20008000005 */
[--C-:B----4-:R-:W-:Y:S02]  /*8310*/  HADD2.F32 R54, -RZ, R60.reuse.H0_H0 ;  /* 0x2000003cff367230 */ /* 0x110fe40000004100 */
[----:B------:R-:W-:Y:S02]  /*8320*/  HADD2.F32 R55, -RZ, R60.H1_H1 ;  /* 0x3000003cff377230 */ /* 0x000fe40000004100 */
[--C-:B------:R-:W-:Y:S02]  /*8330*/  HADD2.F32 R56, -RZ, R61.reuse.H0_H0 ;  /* 0x2000003dff387230 */ /* 0x100fe40000004100 */
[----:B------:R-:W-:Y:S02]  /*8340*/  HADD2.F32 R57, -RZ, R61.H1_H1 ;  /* 0x3000003dff397230 */ /* 0x000fe40000004100 */
[----:B-1----:R-:W-:Y:S01]  /*8350*/  SYNCS.ARRIVE.TRANS64.RED.A1T0 RZ, [UR5], RZ ;  /* 0x000000ffffff79a7 */ /* 0x002fe20008100405 */
[--C-:B------:R-:W-:Y:S02]  /*8360*/  HADD2.F32 R58, -RZ, R62.reuse.H0_H0 ;  /* 0x2000003eff3a7230 */ /* 0x100fe40000004100 */
[----:B------:R-:W-:Y:S02]  /*8370*/  HADD2.F32 R59, -RZ, R62.H1_H1 ;  /* 0x3000003eff3b7230 */ /* 0x000fe40000004100 */
[--C-:B------:R-:W-:Y:S02]  /*8380*/  HADD2.F32 R60, -RZ, R63.reuse.H0_H0 ;  /* 0x2000003fff3c7230 */ /* 0x100fe40000004100 */
[----:B------:R-:W-:Y:S02]  /*8390*/  HADD2.F32 R61, -RZ, R63.H1_H1 ;  /* 0x3000003fff3d7230 */ /* 0x000fe40000004100 */
[C---:B------:R-:W-:Y:S01]  /*83a0*/  FMUL R4, R47.reuse, R4 ;  /* 0x000000042f047220 */ /* 0x040fe20000400000 */
[C---:B------:R-:W-:Y:S01]  /*83b0*/  FMUL R5, R47.reuse, R5 ;  /* 0x000000052f057220 */ /* 0x040fe20000400000 */
[C---:B------:R-:W-:Y:S01]  /*83c0*/  FMUL R6, R47.reuse, R6 ;  /* 0x000000062f067220 */ /* 0x040fe20000400000 */
[----:B------:R-:W-:Y:S01]  /*83d0*/  FMUL R7, R47, R7 ;  /* 0x000000072f077220 */ /* 0x000fe20000400000 */
[C---:B------:R-:W-:Y:S01]  /*83e0*/  FFMA R4, R49.reuse, R0, R4 ;  /* 0x0000000031047223 */ /* 0x040fe20000000004 */
[C---:B------:R-:W-:Y:S01]  /*83f0*/  FFMA R5, R49.reuse, R2, R5 ;  /* 0x0000000231057223 */ /* 0x040fe20000000005 */
[C---:B------:R-:W-:Y:S01]  /*8400*/  FFMA R6, R49.reuse, R3, R6 ;  /* 0x0000000331067223 */ /* 0x040fe20000000006 */
[----:B------:R-:W-:Y:S01]  /*8410*/  FFMA R7, R49, R48, R7 ;  /* 0x0000003031077223 */ /* 0x000fe20000000007 */
[C---:B------:R-:W-:Y:S01]  /*8420*/  FMUL R8, R47.reuse, R8 ;  /* 0x000000082f087220 */ /* 0x040fe20000400000 */
[----:B------:R-:W-:Y:S01]  /*8430*/  FMUL R9, R47, R9 ;  /* 0x000000092f097220 */ /* 0x000fe20000400000 */
[----:B------:R-:W-:Y:S01]  /*8440*/  F2FP.F16.F32.PACK_AB R4, R5, R4 ;  /* 0x000000040504723e */ /* 0x000fe200000000ff */
[----:B------:R-:W-:Y:S01]  /*8450*/  FMUL R0, R47, R10 ;  /* 0x0000000a2f007220 */ /* 0x000fe20000400000 */
[----:B------:R-:W-:Y:S01]  /*8460*/  F2FP.F16.F32.PACK_AB R5, R7, R6 ;  /* 0x000000060705723e */ /* 0x000fe200000000ff */
[C---:B------:R-:W-:Y:S01]  /*8470*/  FFMA R8, R49.reuse, R50, R8 ;  /* 0x0000003231087223 */ /* 0x040fe20000000008 */
[C---:B------:R-:W-:Y:S01]  /*8480*/  FFMA R9, R49.reuse, R51, R9 ;  /* 0x0000003331097223 */ /* 0x040fe20000000009 */
[----:B------:R-:W-:Y:S01]  /*8490*/  FFMA R0, R49, R52, R0 ;  /* 0x0000003431007223 */ /* 0x000fe20000000000 */
[C---:B------:R-:W-:Y:S01]  /*84a0*/  FMUL R2, R47.reuse, R11 ;  /* 0x0000000b2f027220 */ /* 0x040fe20000400000 */
[C---:B------:R-:W-:Y:S01]  /*84b0*/  FMUL R3, R47.reuse, R12 ;  /* 0x0000000c2f037220 */ /* 0x040fe20000400000 */
[----:B------:R-:W-:Y:S01]  /*84c0*/  FMUL R10, R47, R13 ;  /* 0x0000000d2f0a7220 */ /* 0x000fe20000400000 */
[----:B------:R-:W-:Y:S01]  /*84d0*/  F2FP.F16.F32.PACK_AB R6, R9, R8 ;  /* 0x000000080906723e */ /* 0x000fe200000000ff */
[C---:B------:R-:W-:Y:S01]  /*84e0*/  FFMA R2, R49.reuse, R53, R2 ;  /* 0x0000003531027223 */ /* 0x040fe20000000002 */
[C---:B------:R-:W-:Y:S01]  /*84f0*/  FFMA R3, R49.reuse, R54, R3 ;  /* 0x0000003631037223 */ /* 0x040fe20000000003 */
[----:B------:R-:W-:Y:S01]  /*8500*/  FFMA R10, R49, R55, R10 ;  /* 0x00000037310a7223 */ /* 0x000fe2000000000a */
[C---:B------:R-:W-:Y:S01]  /*8510*/  FMUL R11, R47.reuse, R14 ;  /* 0x0000000e2f0b7220 */ /* 0x040fe20000400000 */
[C---:B------:R-:W-:Y:S01]  /*8520*/  FMUL R15, R47.reuse, R15 ;  /* 0x0000000f2f0f7220 */ /* 0x040fe20000400000 */
[----:B------:R-:W-:Y:S01]  /*8530*/  F2FP.F16.F32.PACK_AB R7, R2, R0 ;  /* 0x000000000207723e */ /* 0x000fe200000000ff */
[----:B------:R-:W-:Y:S01]  /*8540*/  FMUL R12, R47, R16 ;  /* 0x000000102f0c7220 */ /* 0x000fe20000400000 */
[----:B------:R-:W-:Y:S01]  /*8550*/  F2FP.F16.F32.PACK_AB R8, R10, R3 ;  /* 0x000000030a08723e */ /* 0x000fe200000000ff */
[C---:B------:R-:W-:Y:S01]  /*8560*/  FFMA R11, R49.reuse, R56, R11 ;  /* 0x00000038310b7223 */ /* 0x040fe2000000000b */
[C---:B------:R-:W-:Y:S01]  /*8570*/  FFMA R15, R49.reuse, R57, R15 ;  /* 0x00000039310f7223 */ /* 0x040fe2000000000f */
[----:B------:R1:W-:Y:S01]  /*8580*/  STSM.16.M88.4 [R107+0x6400], R4 ;  /* 0x006400046b007844 */ /* 0x0003e20000000200 */
[----:B------:R-:W-:Y:S01]  /*8590*/  FFMA R12, R49, R58, R12 ;  /* 0x0000003a310c7223 */ /* 0x000fe2000000000c */
[C---:B------:R-:W-:Y:S01]  /*85a0*/  FMUL R13, R47.reuse, R17 ;  /* 0x000000112f0d7220 */ /* 0x040fe20000400000 */
[----:B------:R-:W-:Y:S01]  /*85b0*/  FMUL R14, R47, R18 ;  /* 0x000000122f0e7220 */ /* 0x000fe20000400000 */
[----:B------:R-:W-:Y:S01]  /*85c0*/  F2FP.F16.F32.PACK_AB R9, R15, R11 ;  /* 0x0000000b0f09723e */ /* 0x000fe200000000ff */
[--C-:B------:R-:W-:Y:S02]  /*85d0*/  HADD2.F32 R62, -RZ, R68.reuse.H0_H0 ;  /* 0x20000044ff3e7230 */ /* 0x100fe40000004100 */
[C---:B------:R-:W-:Y:S01]  /*85e0*/  FFMA R13, R49.reuse, R59, R13 ;  /* 0x0000003b310d7223 */ /* 0x040fe2000000000d */
[----:B------:R-:W-:Y:S01]  /*85f0*/  FFMA R14, R49, R60, R14 ;  /* 0x0000003c310e7223 */ /* 0x000fe2000000000e */
[C---:B------:R-:W-:Y:S01]  /*8600*/  FMUL R19, R47.reuse, R19 ;  /* 0x000000132f137220 */ /* 0x040fe20000400000 */
[----:B------:R-:W-:Y:S02]  /*8610*/  HADD2.F32 R63, -RZ, R68.H1_H1 ;  /* 0x30000044ff3f7230 */ /* 0x000fe40000004100 */
[----:B------:R-:W-:Y:S01]  /*8620*/  FMUL R16, R47, R20 ;  /* 0x000000142f107220 */ /* 0x000fe20000400000 */
[----:B------:R-:W-:Y:S01]  /*8630*/  F2FP.F16.F32.PACK_AB R10, R13, R12 ;  /* 0x0000000c0d0a723e */ /* 0x000fe200000000ff */
[C---:B------:R-:W-:Y:S01]  /*8640*/  FFMA R19, R49.reuse, R61, R19 ;  /* 0x0000003d31137223 */ /* 0x040fe20000000013 */
[--C-:B------:R-:W-:Y:S02]  /*8650*/  HADD2.F32 R64, -RZ, R69.reuse.H0_H0 ;  /* 0x20000045ff407230 */ /* 0x100fe40000004100 */
[----:B------:R-:W-:Y:S01]  /*8660*/  FFMA R16, R49, R62, R16 ;  /* 0x0000003e31107223 */ /* 0x000fe20000000010 */
[----:B------:R-:W-:Y:S01]  /*8670*/  FMUL R17, R47, R21 ;  /* 0x000000152f117220 */ /* 0x000fe20000400000 */
[----:B------:R-:W-:Y:S01]  /*8680*/  HADD2.F32 R65, -RZ, R69.H1_H1 ;  /* 0x30000045ff417230 */ /* 0x000fe20000004100 */
[----:B------:R-:W-:Y:S01]  /*8690*/  F2FP.F16.F32.PACK_AB R11, R19, R14 ;  /* 0x0000000e130b723e */ /* 0x000fe200000000ff */
[----:B------:R-:W-:Y:S01]  /*86a0*/  FMUL R18, R47, R22 ;  /* 0x000000162f127220 */ /* 0x000fe20000400000 */
[----:B------:R-:W-:Y:S01]  /*86b0*/  FFMA R17, R49, R63, R17 ;  /* 0x0000003f31117223 */ /* 0x000fe20000000011 */
[--C-:B------:R-:W-:Y:S02]  /*86c0*/  HADD2.F32 R66, -RZ, R70.reuse.H0_H0 ;  /* 0x20000046ff427230 */ /* 0x100fe40000004100 */
[----:B------:R-:W-:Y:S01]  /*86d0*/  FMUL R23, R47, R23 ;  /* 0x000000172f177220 */ /* 0x000fe20000400000 */
[----:B------:R1:W-:Y:S01]  /*86e0*/  STSM.16.M88.4 [R106+0x6400], R8 ;  /* 0x006400086a007844 */ /* 0x0003e20000000200 */
[----:B------:R-:W-:Y:S01]  /*86f0*/  FFMA R18, R49, R64, R18 ;  /* 0x0000004031127223 */ /* 0x000fe20000000012 */
[----:B------:R-:W-:Y:S01]  /*8700*/  F2FP.F16.F32.PACK_AB R16, R17, R16 ;  /* 0x000000101110723e */ /* 0x000fe200000000ff */
[----:B------:R-:W-:Y:S01]  /*8710*/  FFMA R23, R49, R65, R23 ;  /* 0x0000004131177223 */ /* 0x000fe20000000017 */
[----:B------:R-:W-:Y:S02]  /*8720*/  HADD2.F32 R67, -RZ, R70.H1_H1 ;  /* 0x30000046ff437230 */ /* 0x000fe40000004100 */
[C---:B------:R-:W-:Y:S01]  /*8730*/  FMUL R20, R47.reuse, R24 ;  /* 0x000000182f147220 */ /* 0x040fe20000400000 */
[--C-:B------:R-:W-:Y:S02]  /*8740*/  HADD2.F32 R68, -RZ, R71.reuse.H0_H0 ;  /* 0x20000047ff447230 */ /* 0x100fe40000004100 */
[----:B------:R-:W-:Y:S01]  /*8750*/  FMUL R21, R47, R25 ;  /* 0x000000192f157220 */ /* 0x000fe20000400000 */
[----:B------:R-:W-:Y:S01]  /*8760*/  F2FP.F16.F32.PACK_AB R17, R23, R18 ;  /* 0x000000121711723e */ /* 0x000fe200000000ff */
[C---:B------:R-:W-:Y:S01]  /*8770*/  FFMA R20, R49.reuse, R66, R20 ;  /* 0x0000004231147223 */ /* 0x040fe20000000014 */
[----:B------:R-:W-:Y:S02]  /*8780*/  HADD2.F32 R69, -RZ, R71.H1_H1 ;  /* 0x30000047ff457230 */ /* 0x000fe40000004100 */
[----:B------:R-:W-:Y:S01]  /*8790*/  FFMA R21, R49, R67, R21 ;  /* 0x0000004331157223 */ /* 0x000fe20000000015 */
[C---:B------:R-:W-:Y:S01]  /*87a0*/  FMUL R22, R47.reuse, R26 ;  /* 0x0000001a2f167220 */ /* 0x040fe20000400000 */
[--C-:B------:R-:W-:Y:S02]  /*87b0*/  HADD2.F32 R70, -RZ, R76.reuse.H0_H0 ;  /* 0x2000004cff467230 */ /* 0x100fe40000004100 */
[C---:B------:R-:W-:Y:S01]  /*87c0*/  FMUL R27, R47.reuse, R27 ;  /* 0x0000001b2f1b7220 */ /* 0x040fe20000400000 */
[----:B------:R-:W-:Y:S02]  /*87d0*/  HADD2.F32 R71, -RZ, R76.H1_H1 ;  /* 0x3000004cff477230 */ /* 0x000fe40000004100 */
[C---:B------:R-:W-:Y:S01]  /*87e0*/  FMUL R24, R47.reuse, R28 ;  /* 0x0000001c2f187220 */ /* 0x040fe20000400000 */
[--C-:B------:R-:W-:Y:S02]  /*87f0*/  HADD2.F32 R72, -RZ, R77.reuse.H0_H0 ;  /* 0x2000004dff487230 */ /* 0x100fe40000004100 */
[----:B------:R-:W-:Y:S01]  /*8800*/  FMUL R25, R47, R29 ;  /* 0x0000001d2f197220 */ /* 0x000fe20000400000 */
[----:B------:R-:W-:Y:S01]  /*8810*/  FFMA R22, R49, R68, R22 ;  /* 0x0000004431167223 */ /* 0x000fe20000000016 */
[----:B------:R-:W-:Y:S02]  /*8820*/  HADD2.F32 R73, -RZ, R77.H1_H1 ;  /* 0x3000004dff497230 */ /* 0x000fe40000004100 */
[----:B------:R-:W-:Y:S01]  /*8830*/  FMUL R26, R47, R30 ;  /* 0x0000001e2f1a7220 */ /* 0x000fe20000400000 */
[----:B------:R-:W-:Y:S01]  /*8840*/  FFMA R27, R49, R69, R27 ;  /* 0x00000045311b7223 */ /* 0x000fe2000000001b */
        /* <DEDUP_REMOVED lines=12> */
[----:B------:R-:W-:Y:S01]  /*8910*/  FMUL R35, R47, R35 ;  /* 0x000000232f237220 */ /* 0x000fe20000400000 */
[C---:B------:R-:W-:Y:S01]  /*8920*/  FFMA R28, R49.reuse, R74, R28 ;  /* 0x0000004a311c7223 */ /* 0x040fe2000000001c */
[C---:B------:R-:W-:Y:S01]  /*8930*/  FFMA R29, R49.reuse, R75, R29 ;  /* 0x0000004b311d7223 */ /* 0x040fe2000000001d */
[C---:B------:R-:W-:Y:S01]  /*8940*/  FFMA R30, R49.reuse, R76, R30 ;  /* 0x0000004c311e7223 */ /* 0x040fe2000000001e */
[----:B------:R-:W-:Y:S01]  /*8950*/  FFMA R35, R49, R77, R35 ;  /* 0x0000004d31237223 */ /* 0x000fe20000000023 */
[----:B------:R-:W-:Y:S02]  /*8960*/  F2FP.F16.F32.PACK_AB R18, R21, R20 ;  /* 0x000000141512723e */ /* 0x000fe400000000ff */
[----:B------:R-:W-:Y:S02]  /*8970*/  F2FP.F16.F32.PACK_AB R19, R27, R22 ;  /* 0x000000161b13723e */ /* 0x000fe400000000ff */
[----:B------:R-:W-:Y:S02]  /*8980*/  F2FP.F16.F32.PACK_AB R24, R25, R24 ;  /* 0x000000181918723e */ /* 0x000fe400000000ff */
[----:B------:R-:W-:Y:S01]  /*8990*/  F2FP.F16.F32.PACK_AB R25, R31, R26 ;  /* 0x0000001a1f19723e */ /* 0x000fe200000000ff */
[----:B------:R1:W-:Y:S01]  /*89a0*/  STSM.16.M88.4 [R108+0x6000], R16 ;  /* 0x006000106c007844 */ /* 0x0003e20000000200 */
[----:B------:R-:W-:Y:S02]  /*89b0*/  F2FP.F16.F32.PACK_AB R26, R29, R28 ;  /* 0x0000001c1d1a723e */ /* 0x000fe400000000ff */
[----:B------:R-:W-:Y:S05]  /*89c0*/  F2FP.F16.F32.PACK_AB R27, R35, R30 ;  /* 0x0000001e231b723e */ /* 0x000fea00000000ff */
        /* <DEDUP_REMOVED lines=18> */
.L_x_124:
[----:B------:R-:W-:Y:S05]  /*8af0*/  BSYNC.RECONVERGENT B0 ;  /* 0x0000000000007941 */ /* 0x000fea0003800200 */
.L_x_123:
[----:B------:R-:W-:Y:S01]  /*8b00*/  BAR.SYNC.DEFER_BLOCKING 0x1, 0x80 ;  /* 0x0042000000007b1d */ /* 0x000fe20000010000 */
[----:B------:R-:W-:Y:S01]  /*8b10*/  UISETP.NE.AND UP0, UPT, UR49, -0x4, UPT ;  /* 0xfffffffc3100788c */ /* 0x000fe2000bf05270 */
[----:B------:R-:W-:Y:S08]  /*8b20*/  IADD3 R45, PT, PT, R45, 0x1, RZ ;  /* 0x000000012d2d7810 */ /* 0x000ff00007ffe0ff */
[----:B------:R-:W-:Y:S05]  /*8b30*/  BRA.U !UP0, `(.L_x_125) ;  /* 0x0000000108287547 */ /* 0x000fea000b800000 */
[----:B------:R-:W-:Y:S01]  /*8b40*/  ISETP.NE.AND P0, PT, R105, RZ, PT ;  /* 0x000000ff6900720c */ /* 0x000fe20003f05270 */
[----:B------:R-:W-:Y:S01]  /*8b50*/  IMAD.U32 R2, RZ, RZ, UR51 ;  /* 0x00000033ff027e24 */ /* 0x000fe2000f8e00ff */
[----:B------:R-:W-:Y:S01]  /*8b60*/  UIADD3 UR51, UPT, UPT, UR51, 0x1, URZ ;  /* 0x0000000133337890 */ /* 0x000fe2000fffe0ff */
[----:B------:R-:W-:Y:S03]  /*8b70*/  IMAD.U32 R0, RZ, RZ, UR37 ;  /* 0x00000025ff007e24 */ /* 0x000fe6000f8e00ff */
[----:B------:R-:W-:Y:S04]  /*8b80*/  UISETP.NE.AND UP0, UPT, UR51, 0x4, UPT ;  /* 0x000000043300788c */ /* 0x000fe8000bf05270 */
[----:B------:R-:W-:Y:S03]  /*8b90*/  USEL UR51, UR51, URZ, UP0 ;  /* 0x000000ff33337287 */ /* 0x000fe60008000000 */
[----:B------:R-:W-:Y:S05]  /*8ba0*/  @P0 LEA R2, R2, UR48, 0x3 ;  /* 0x0000003002020c11 */ /* 0x000fea000f8e18ff */
[----:B------:R-:W-:Y:S05]  /*8bb0*/  @P0 VIADD R2, R2, 0x60 ;  /* 0x0000006002020836 */ /* 0x000fea0000000000 */
[----:B------:R-:W-:Y:S04]  /*8bc0*/  @P0 PRMT R0, R0, 0x654, R2 ;  /* 0x0000065400000816 */ /* 0x000fe80000000002 */
[----:B------:R2:W-:Y:S03]  /*8bd0*/  @P0 SYNCS.ARRIVE.TRANS64.RED.A1T0 RZ, [R0+URZ], RZ ;  /* 0x000000ff00ff09a7 */ /* 0x0005e600081004ff */
.L_x_125:
[----:B------:R-:W-:Y:S01]  /*8be0*/  ISETP.NE.AND P2, PT, R102, RZ, PT ;  /* 0x000000ff6600720c */ /* 0x000fe20003f45270 */
[----:B------:R-:W-:Y:S01]  /*8bf0*/  UIADD3 UR49, UPT, UPT, UR49, 0x4, URZ ;  /* 0x0000000431317890 */ /* 0x000fe2000fffe0ff */
[----:B------:R-:W-:Y:S01]  /*8c00*/  ISETP.NE.AND P0, PT, R104, 0x2, PT ;  /* 0x000000026800780c */ /* 0x000fe20003f05270 */
[----:B------:R-:W-:Y:S01]  /*8c10*/  IMAD.IADD R14, R43, 0x1, R86 ;  /* 0x000000012b0e7824 */ /* 0x000fe200078e0256 */
[----:B------:R-:W-:Y:S01]  /*8c20*/  ISETP.NE.AND P1, PT, R45, 0x4, PT ;  /* 0x000000042d00780c */ /* 0x000fe20003f25270 */
[----:B------:R-:W-:Y:S01]  /*8c30*/  IMAD.IADD R15, R44, 0x1, R87 ;  /* 0x000000012c0f7824 */ /* 0x000fe200078e0257 */
[----:B------:R-:W-:Y:S02]  /*8c40*/  SEL R2, RZ, 0x1, P0 ;  /* 0x00000001ff027807 */ /* 0x000fe40000000000 */
[----:B--2---:R-:W-:Y:S02]  /*8c50*/  SEL R0, RZ, 0x1, P1 ;  /* 0x00000001ff007807 */ /* 0x004fe40000800000 */
[----:B------:R-:W-:Y:S02]  /*8c60*/  LOP3.LUT R96, R96, R2, RZ, 0x3c, !PT ;  /* 0x0000000260607212 */ /* 0x000fe400078e3cff */
[----:B------:R-:W-:Y:S02]  /*8c70*/  LOP3.LUT R97, R97, R0, RZ, 0x3c, !PT ;  /* 0x0000000061617212 */ /* 0x000fe400078e3cff */
[----:B------:R-:W-:Y:S02]  /*8c80*/  @P2 R2UR UR36, R95 ;  /* 0x000000005f2422ca */ /* 0x000fe400000e0000 */
[----:B------:R-:W-:Y:S02]  /*8c90*/  SEL R104, R104, RZ, P0 ;  /* 0x000000ff68687207 */ /* 0x000fe40000000000 */
[----:B------:R-:W-:Y:S01]  /*8ca0*/  SEL R45, R45, RZ, P1 ;  /* 0x000000ff2d2d7207 */ /* 0x000fe20000800000 */
[----:B------:R-:W-:Y:S10]  /*8cb0*/  @P2 BRA `(.L_x_126) ;  /* 0xffffffc000082947 */ /* 0x000ff4000383ffff */
[----:B------:R-:W-:-:S09]  /*8cc0*/  UISETP.NE.AND UP0, UPT, UR50, URZ, UPT ;  /* 0x000000ff3200728c */ /* 0x000fd2000bf05270 */
[----:B------:R-:W-:Y:S05]  /*8cd0*/  BRA.U !UP0, `(.L_x_127) ;  /* 0x0000000108487547 */ /* 0x000fea000b800000 */
[----:B------:R-:W2:Y:S02]  /*8ce0*/  LDCU.64 UR4, c[0x0][0x890] ;  /* 0x00011200ff0477ac */ /* 0x000ea40008000a00 */
[----:B--2---:R-:W-:-:S04]  /*8cf0*/  UISETP.NE.U32.AND UP0, UPT, UR4, URZ, UPT ;  /* 0x000000ff0400728c */ /* 0x004fc8000bf05070 */
[----:B------:R-:W-:-:S09]  /*8d00*/  UISETP.NE.AND.EX UP0, UPT, UR5, URZ, UPT, UP0 ;  /* 0x000000ff0500728c */ /* 0x000fd2000bf05300 */
[----:B------:R-:W-:Y:S05]  /*8d10*/  BRA.U UP0, `(.L_x_128) ;  /* 0x00000001000c7547 */ /* 0x000fea000b800000 */
[----:B------:R-:W-:-:S13]  /*8d20*/  FSETP.NEU.AND P0, PT, R49, RZ, PT ;  /* 0x000000ff3100720b */ /* 0x000fda0003f0d000 */
[----:B------:R-:W-:Y:S05]  /*8d30*/  @!P0 EXIT ;  /* 0x000000000000894d */ /* 0x000fea0003800000 */
[----:B------:R-:W-:Y:S05]  /*8d40*/  BRA `(.L_x_127) ;  /* 0x00000000002c7947 */ /* 0x000fea0003800000 */
.L_x_128:
[----:B------:R-:W-:Y:S01]  /*8d50*/  ISETP.NE.AND P0, PT, R103, RZ, PT ;  /* 0x000000ff6700720c */ /* 0x000fe20003f05270 */
[----:B------:R-:W-:-:S12]  /*8d60*/  BSSY.RECONVERGENT B0, `(.L_x_127) ;  /* 0x0000009000007945 */ /* 0x000fd80003800200 */
[----:B------:R-:W-:Y:S05]  /*8d70*/  @P0 BRA `(.L_x_129) ;  /* 0x0000000000140947 */ /* 0x000fea0003800000 */
[----:B------:R-:W2:Y:S02]  /*8d80*/  LDCU.64 UR4, c[0x0][0x888] ;  /* 0x00011100ff0477ac */ /* 0x000ea40008000a00 */
[----:B--2---:R-:W-:-:S04]  /*8d90*/  ISETP.NE.U32.AND P0, PT, RZ, UR4, PT ;  /* 0x00000004ff007c0c */ /* 0x004fc8000bf05070 */
[----:B------:R-:W-:-:S13]  /*8da0*/  ISETP.NE.AND.EX P0, PT, RZ, UR5, PT, P0 ;  /* 0x00000005ff007c0c */ /* 0x000fda000bf05300 */
[----:B------:R-:W-:Y:S05]  /*8db0*/  @!P0 EXIT ;  /* 0x000000000000894d */ /* 0x000fea0003800000 */
[----:B------:R-:W-:Y:S05]  /*8dc0*/  BRA `(.L_x_130) ;  /* 0x0000000000087947 */ /* 0x000fea0003800000 */
.L_x_129:
[----:B------:R-:W-:-:S13]  /*8dd0*/  FSETP.NEU.AND P0, PT, R49, RZ, PT ;  /* 0x000000ff3100720b */ /* 0x000fda0003f0d000 */
[----:B------:R-:W-:Y:S05]  /*8de0*/  @!P0 EXIT ;  /* 0x000000000000894d */ /* 0x000fea0003800000 */
.L_x_130:
[----:B------:R-:W-:Y:S05]  /*8df0*/  BSYNC.RECONVERGENT B0 ;  /* 0x0000000000007941 */ /* 0x000fea0003800200 */
.L_x_127:
[----:B------:R-:W-:Y:S01]  /*8e00*/  ULEA UR4, UR51, UR48, 0x3 ;  /* 0x0000003033047291 */ /* 0x000fe2000f8e18ff */
[----:B------:R-:W-:-:S04]  /*8e10*/  DEPBAR.LE SB0, 0x0 ;  /* 0x000080000000791a */ /* 0x000fc80000000000 */
[----:B------:R-:W-:-:S04]  /*8e20*/  UIADD3 UR4, UPT, UPT, UR4, 0x60, URZ ;  /* 0x0000006004047890 */ /* 0x000fc8000fffe0ff */
[----:B------:R-:W-:-:S09]  /*8e30*/  UPRMT UR4, UR37, 0x654, UR4 ;  /* 0x0000065425047896 */ /* 0x000fd20008000004 */
[----:B------:R-:W-:Y:S01]  /*8e40*/  SYNCS.ARRIVE.TRANS64.RED.A1T0 RZ, [UR4], RZ ;  /* 0x000000ffffff79a7 */ /* 0x000fe20008100404 */
[----:B------:R-:W-:Y:S05]  /*8e50*/  EXIT ;  /* 0x000000000000794d */ /* 0x000fea0003800000 */
.L_x_19:
[----:B--2---:R2:W1:Y:S02]  /*8e60*/  SYNCS.PHASECHK.TRANS64.TRYWAIT P0, [R2+URZ+0x100], R3 ;  /* 0x00010003020075a7 */ /* 0x00446400080011ff */
[----:B-1----:R-:W-:Y:S05]  /*8e70*/  @!P0 NANOSLEEP.SYNCS 0x989680 ;  /* 0x009896800000895d */ /* 0x002fea0003900000 */
[----:B------:R-:W1:Y:S02]  /*8e80*/  @!P0 SYNCS.PHASECHK.TRANS64 P0, [R2+URZ+0x100], R3 ;  /* 0x00010003020085a7 */ /* 0x000e6400080010ff */
[----:B-1----:R-:W-:Y:S05]  /*8e90*/  @!P0 BRA `(.L_x_19) ;  /* 0xfffffffc00f08947 */ /* 0x002fea000383ffff */
[----:B------:R-:W-:Y:S05]  /*8ea0*/  BRA `(.L_x_131) ;  /* 0xffffff8400cc7947 */ /* 0x000fea000383ffff */
.L_x_22:
[----:B-1----:R-:W-:-:S07]  /*8eb0*/  MOV R2, UR33 ;  /* 0x0000002100027c02 */ /* 0x002fce0008000f00 */
.L_x_132:
[----:B-1----:R1:W2:Y:S02]  /*8ec0*/  SYNCS.PHASECHK.TRANS64.TRYWAIT P0, [R2+URZ+0x20], R4 ;  /* 0x00002004020075a7 */ /* 0x0022a400080011ff */
[----:B--2---:R-:W-:Y:S05]  /*8ed0*/  @!P0 NANOSLEEP.SYNCS 0x989680 ;  /* 0x009896800000895d */ /* 0x004fea0003900000 */
[----:B------:R-:W2:Y:S02]  /*8ee0*/  @!P0 SYNCS.PHASECHK.TRANS64 P0, [R2+URZ+0x20], R4 ;  /* 0x00002004020085a7 */ /* 0x000ea400080010ff */
[----:B--2---:R-:W-:Y:S05]  /*8ef0*/  @!P0 BRA `(.L_x_132) ;  /* 0xfffffffc00f08947 */ /* 0x004fea000383ffff */
[----:B------:R-:W-:Y:S05]  /*8f00*/  BRA `(.L_x_21) ;  /* 0xffffff88001c7947 */ /* 0x000fea000383ffff */
.L_x_28:
[----:B-1----:R-:W-:-:S07]  /*8f10*/  MOV R2, UR17 ;  /* 0x0000001100027c02 */ /* 0x002fce0008000f00 */
.L_x_133:
[----:B-1----:R1:W2:Y:S02]  /*8f20*/  SYNCS.PHASECHK.TRANS64.TRYWAIT P0, [R2+URZ+0x20], R4 ;  /* 0x00002004020075a7 */ /* 0x0022a400080011ff */
[----:B--2---:R-:W-:Y:S05]  /*8f30*/  @!P0 NANOSLEEP.SYNCS 0x989680 ;  /* 0x009896800000895d */ /* 0x004fea0003900000 */
[----:B------:R-:W2:Y:S02]  /*8f40*/  @!P0 SYNCS.PHASECHK.TRANS64 P0, [R2+URZ+0x20], R4 ;  /* 0x00002004020085a7 */ /* 0x000ea400080010ff */
[----:B--2---:R-:W-:Y:S05]  /*8f50*/  @!P0 BRA `(.L_x_133) ;  /* 0xfffffffc00f08947 */ /* 0x004fea000383ffff */
[----:B------:R-:W-:Y:S05]  /*8f60*/  BRA `(.L_x_27) ;  /* 0xffffff8800c47947 */ /* 0x000fea000383ffff */
.L_x_32:
[----:B-1----:R1:W2:Y:S02]  /*8f70*/  SYNCS.PHASECHK.TRANS64.TRYWAIT P0, [R2+URZ+0x90], R3 ;  /* 0x00009003020075a7 */ /* 0x0022a400080011ff */
[----:B--2---:R-:W-:Y:S05]  /*8f80*/  @!P0 NANOSLEEP.SYNCS 0x989680 ;  /* 0x009896800000895d */ /* 0x004fea0003900000 */
[----:B------:R-:W2:Y:S02]  /*8f90*/  @!P0 SYNCS.PHASECHK.TRANS64 P0, [R2+URZ+0x90], R3 ;  /* 0x00009003020085a7 */ /* 0x000ea400080010ff */
[----:B--2---:R-:W-:Y:S05]  /*8fa0*/  @!P0 BRA `(.L_x_32) ;  /* 0xfffffffc00f08947 */ /* 0x004fea000383ffff */
[----:B------:R-:W-:Y:S05]  /*8fb0*/  BRA `(.L_x_134) ;  /* 0xffffff8c00547947 */ /* 0x000fea000383ffff */
.L_x_36:
[----:B----4-:R-:W-:-:S07]  /*8fc0*/  MOV R0, UR5 ;  /* 0x0000000500007c02 */ /* 0x010fce0008000f00 */
.L_x_135:
[----:B-1----:R1:W2:Y:S02]  /*8fd0*/  SYNCS.PHASECHK.TRANS64.TRYWAIT P0, [R0+URZ], R2 ;  /* 0x00000002000075a7 */ /* 0x0022a400080011ff */
[----:B--2---:R-:W-:Y:S05]  /*8fe0*/  @!P0 NANOSLEEP.SYNCS 0x989680 ;  /* 0x009896800000895d */ /* 0x004fea0003900000 */
[----:B------:R-:W2:Y:S02]  /*8ff0*/  @!P0 SYNCS.PHASECHK.TRANS64 P0, [R0+URZ], R2 ;  /* 0x00000002000085a7 */ /* 0x000ea400080010ff */
[----:B--2---:R-:W-:Y:S05]  /*9000*/  @!P0 BRA `(.L_x_135) ;  /* 0xfffffffc00f08947 */ /* 0x004fea000383ffff */
[----:B------:R-:W-:Y:S05]  /*9010*/  BRA `(.L_x_136) ;  /* 0xffffff9000c47947 */ /* 0x000fea000383ffff */
.L_x_37:
[----:B----4-:R-:W-:-:S07]  /*9020*/  MOV R0, UR5 ;  /* 0x0000000500007c02 */ /* 0x010fce0008000f00 */
.L_x_137:
[----:B-1----:R1:W2:Y:S02]  /*9030*/  SYNCS.PHASECHK.TRANS64.TRYWAIT P0, [R0+URZ], R3 ;  /* 0x00000003000075a7 */ /* 0x0022a400080011ff */
[----:B--2---:R-:W-:Y:S05]  /*9040*/  @!P0 NANOSLEEP.SYNCS 0x989680 ;  /* 0x009896800000895d */ /* 0x004fea0003900000 */
[----:B------:R-:W2:Y:S02]  /*9050*/  @!P0 SYNCS.PHASECHK.TRANS64 P0, [R0+URZ], R3 ;  /* 0x00000003000085a7 */ /* 0x000ea400080010ff */
[----:B--2---:R-:W-:Y:S05]  /*9060*/  @!P0 BRA `(.L_x_137) ;  /* 0xfffffffc00f08947 */ /* 0x004fea000383ffff */
[----:B------:R-:W-:Y:S05]  /*9070*/  BRA `(.L_x_138) ;  /* 0xffffff9000d07947 */ /* 0x000fea000383ffff */
.L_x_38:
[----:B----4-:R-:W-:-:S07]  /*9080*/  MOV R0, UR5 ;  /* 0x0000000500007c02 */ /* 0x010fce0008000f00 */
.L_x_139:
[----:B-1----:R1:W2:Y:S02]  /*9090*/  SYNCS.PHASECHK.TRANS64.TRYWAIT P0, [R0+URZ], R3 ;  /* 0x00000003000075a7 */ /* 0x0022a400080011ff */
[----:B--2---:R-:W-:Y:S05]  /*90a0*/  @!P0 NANOSLEEP.SYNCS 0x989680 ;  /* 0x009896800000895d */ /* 0x004fea0003900000 */
[----:B------:R-:W2:Y:S02]  /*90b0*/  @!P0 SYNCS.PHASECHK.TRANS64 P0, [R0+URZ], R3 ;  /* 0x00000003000085a7 */ /* 0x000ea400080010ff */
[----:B--2---:R-:W-:Y:S05]  /*90c0*/  @!P0 BRA `(.L_x_139) ;  /* 0xfffffffc00f08947 */ /* 0x004fea000383ffff */
[----:B------:R-:W-:Y:S05]  /*90d0*/  BRA `(.L_x_140) ;  /* 0xffffff9000dc7947 */ /* 0x000fea000383ffff */
.L_x_41:
[----:B-1----:R1:W2:Y:S02]  /*90e0*/  SYNCS.PHASECHK.TRANS64.TRYWAIT P0, [R0+URZ+0xf0], R4 ;  /* 0x0000f004000075a7 */ /* 0x0022a400080011ff */
[----:B--2---:R-:W-:Y:S05]  /*90f0*/  @!P0 NANOSLEEP.SYNCS 0x989680 ;  /* 0x009896800000895d */ /* 0x004fea0003900000 */
[----:B------:R-:W2:Y:S02]  /*9100*/  @!P0 SYNCS.PHASECHK.TRANS64 P0, [R0+URZ+0xf0], R4 ;  /* 0x0000f004000085a7 */ /* 0x000ea400080010ff */
[----:B--2---:R-:W-:Y:S05]  /*9110*/  @!P0 BRA `(.L_x_41) ;  /* 0xfffffffc00f08947 */ /* 0x004fea000383ffff */
[----:B------:R-:W-:Y:S05]  /*9120*/  BRA `(.L_x_141) ;  /* 0xffffff9400387947 */ /* 0x000fea000383ffff */
.L_x_42:
[----:B------:R-:W-:-:S07]  /*9130*/  MOV R0, UR5 ;  /* 0x0000000500007c02 */ /* 0x000fce0008000f00 */
.L_x_142:
[----:B-1----:R1:W2:Y:S02]  /*9140*/  SYNCS.PHASECHK.TRANS64.TRYWAIT P0, [R0+URZ+0xa0], R5 ;  /* 0x0000a005000075a7 */ /* 0x0022a400080011ff */
[----:B--2---:R-:W-:Y:S05]  /*9150*/  @!P0 NANOSLEEP.SYNCS 0x989680 ;  /* 0x009896800000895d */ /* 0x004fea0003900000 */
[----:B------:R-:W2:Y:S02]  /*9160*/  @!P0 SYNCS.PHASECHK.TRANS64 P0, [R0+URZ+0xa0], R5 ;  /* 0x0000a005000085a7 */ /* 0x000ea400080010ff */
[----:B--2---:R-:W-:Y:S05]  /*9170*/  @!P0 BRA `(.L_x_142) ;  /* 0xfffffffc00f08947 */ /* 0x004fea000383ffff */
[----:B------:R-:W-:Y:S05]  /*9180*/  BRA `(.L_x_143) ;  /* 0xffffff9400487947 */ /* 0x000fea000383ffff */
.L_x_43:
[----:B-1----:R1:W2:Y:S02]  /*9190*/  SYNCS.PHASECHK.TRANS64.TRYWAIT P1, [R0+URZ+0x90], R4 ;  /* 0x00009004000075a7 */ /* 0x0022a400080211ff */
[----:B--2---:R-:W-:Y:S05]  /*91a0*/  @!P1 NANOSLEEP.SYNCS 0x989680 ;  /* 0x009896800000995d */ /* 0x004fea0003900000 */
[----:B------:R-:W2:Y:S02]  /*91b0*/  @!P1 SYNCS.PHASECHK.TRANS64 P1, [R0+URZ+0x90], R4 ;  /* 0x00009004000095a7 */ /* 0x000ea400080210ff */
[----:B--2---:R-:W-:Y:S05]  /*91c0*/  @!P1 BRA `(.L_x_43) ;  /* 0xfffffffc00f09947 */ /* 0x004fea000383ffff */
[----:B------:R-:W-:Y:S05]  /*91d0*/  BRA `(.L_x_144) ;  /* 0xffffff9400787947 */ /* 0x000fea000383ffff */
.L_x_46:
[----:B------:R-:W-:-:S07]  /*91e0*/  MOV R0, UR5 ;  /* 0x0000000500007c02 */ /* 0x000fce0008000f00 */
.L_x_145:
[----:B-1----:R1:W2:Y:S02]  /*91f0*/  SYNCS.PHASECHK.TRANS64.TRYWAIT P0, [R0+URZ+0xa0], R2 ;  /* 0x0000a002000075a7 */ /* 0x0022a400080011ff */
[----:B--2---:R-:W-:Y:S05]  /*9200*/  @!P0 NANOSLEEP.SYNCS 0x989680 ;  /* 0x009896800000895d */ /* 0x004fea0003900000 */
[----:B------:R-:W2:Y:S02]  /*9210*/  @!P0 SYNCS.PHASECHK.TRANS64 P0, [R0+URZ+0xa0], R2 ;  /* 0x0000a002000085a7 */ /* 0x000ea400080010ff */
[----:B--2---:R-:W-:Y:S05]  /*9220*/  @!P0 BRA `(.L_x_145) ;  /* 0xfffffffc00f08947 */ /* 0x004fea000383ffff */
[----:B------:R-:W-:Y:S05]  /*9230*/  BRA `(.L_x_45) ;  /* 0xffffff9400cc7947 */ /* 0x000fea000383ffff */
.L_x_53:
[----:B-1----:R1:W2:Y:S02]  /*9240*/  SYNCS.PHASECHK.TRANS64.TRYWAIT P1, [R0+URZ+0x90], R2 ;  /* 0x00009002000075a7 */ /* 0x0022a400080211ff */
[----:B--2---:R-:W-:Y:S05]  /*9250*/  @!P1 NANOSLEEP.SYNCS 0x989680 ;  /* 0x009896800000995d */ /* 0x004fea0003900000 */
[----:B------:R-:W2:Y:S02]  /*9260*/  @!P1 SYNCS.PHASECHK.TRANS64 P1, [R0+URZ+0x90], R2 ;  /* 0x00009002000095a7 */ /* 0x000ea400080210ff */
[----:B--2---:R-:W-:Y:S05]  /*9270*/  @!P1 BRA `(.L_x_53) ;  /* 0xfffffffc00f09947 */ /* 0x004fea000383ffff */
[----:B------:R-:W-:Y:S05]  /*9280*/  BRA `(.L_x_146) ;  /* 0xffffff9c003c7947 */ /* 0x000fea000383ffff */
.L_x_54:
[----:B------:R-:W-:-:S07]  /*9290*/  MOV R2, UR7 ;  /* 0x0000000700027c02 */ /* 0x000fce0008000f00 */
.L_x_147:
[----:B-1----:R1:W2:Y:S02]  /*92a0*/  SYNCS.PHASECHK.TRANS64.TRYWAIT P0, [R2+URZ+0xd0], R0 ;  /* 0x0000d000020075a7 */ /* 0x0022a400080011ff */
[----:B--2---:R-:W-:Y:S05]  /*92b0*/  @!P0 NANOSLEEP.SYNCS 0x989680 ;  /* 0x009896800000895d */ /* 0x004fea0003900000 */
[----:B------:R-:W2:Y:S02]  /*92c0*/  @!P0 SYNCS.PHASECHK.TRANS64 P0, [R2+URZ+0xd0], R0 ;  /* 0x0000d000020085a7 */ /* 0x000ea400080010ff */
[----:B--2---:R-:W-:Y:S05]  /*92d0*/  @!P0 BRA `(.L_x_147) ;  /* 0xfffffffc00f08947 */ /* 0x004fea000383ffff */
[----:B------:R-:W-:Y:S05]  /*92e0*/  BRA `(.L_x_148) ;  /* 0xffffff9c008c7947 */ /* 0x000fea000383ffff */
.L_x_57:
[----:B------:R-:W-:Y:S07]  /*92f0*/  MOV R0, UR6 ;  /* 0x0000000600007c02 */ /* 0x000fee0008000f00 */
.L_x_149:
[----:B-1----:R1:W2:Y:S02]  /*9300*/  SYNCS.PHASECHK.TRANS64.TRYWAIT P0, [R0+URZ], R2 ;  /* 0x00000002000075a7 */ /* 0x0022a400080011ff */
[----:B--2---:R-:W-:Y:S05]  /*9310*/  @!P0 NANOSLEEP.SYNCS 0x989680 ;  /* 0x009896800000895d */ /* 0x004fea0003900000 */
[----:B------:R-:W2:Y:S02]  /*9320*/  @!P0 SYNCS.PHASECHK.TRANS64 P0, [R0+URZ], R2 ;  /* 0x00000002000085a7 */ /* 0x000ea400080010ff */
[----:B--2---:R-:W-:Y:S05]  /*9330*/  @!P0 BRA `(.L_x_149) ;  /* 0xfffffffc00f08947 */ /* 0x004fea000383ffff */
[----:B------:R-:W-:Y:S05]  /*9340*/  BRA `(.L_x_56) ;  /* 0xffffff9c00a87947 */ /* 0x000fea000383ffff */
.L_x_60:
[----:B------:R-:W-:-:S07]  /*9350*/  MOV R0, UR6 ;  /* 0x0000000600007c02 */ /* 0x000fce0008000f00 */
.L_x_150:
[----:B--2---:R2:W4:Y:S02]  /*9360*/  SYNCS.PHASECHK.TRANS64.TRYWAIT P0, [R0+URZ], R2 ;  /* 0x00000002000075a7 */ /* 0x00452400080011ff */
[----:B----4-:R-:W-:Y:S05]  /*9370*/  @!P0 NANOSLEEP.SYNCS 0x989680 ;  /* 0x009896800000895d */ /* 0x010fea0003900000 */
[----:B------:R-:W4:Y:S02]  /*9380*/  @!P0 SYNCS.PHASECHK.TRANS64 P0, [R0+URZ], R2 ;  /* 0x00000002000085a7 */ /* 0x000f2400080010ff */
[----:B----4-:R-:W-:Y:S05]  /*9390*/  @!P0 BRA `(.L_x_150) ;  /* 0xfffffffc00f08947 */ /* 0x010fea000383ffff */
[----:B------:R-:W-:Y:S05]  /*93a0*/  BRA `(.L_x_151) ;  /* 0xffffffa000847947 */ /* 0x000fea000383ffff */
.L_x_61:
[----:B------:R-:W-:-:S07]  /*93b0*/  MOV R0, UR6 ;  /* 0x0000000600007c02 */ /* 0x000fce0008000f00 */
.L_x_152:
[----:B-1----:R1:W2:Y:S02]  /*93c0*/  SYNCS.PHASECHK.TRANS64.TRYWAIT P0, [R0+URZ], R3 ;  /* 0x00000003000075a7 */ /* 0x0022a400080011ff */
[----:B--2---:R-:W-:Y:S05]  /*93d0*/  @!P0 NANOSLEEP.SYNCS 0x989680 ;  /* 0x009896800000895d */ /* 0x004fea0003900000 */
[----:B------:R-:W2:Y:S02]  /*93e0*/  @!P0 SYNCS.PHASECHK.TRANS64 P0, [R0+URZ], R3 ;  /* 0x00000003000085a7 */ /* 0x000ea400080010ff */
[----:B--2---:R-:W-:Y:S05]  /*93f0*/  @!P0 BRA `(.L_x_152) ;  /* 0xfffffffc00f08947 */ /* 0x004fea000383ffff */
[----:B------:R-:W-:Y:S05]  /*9400*/  BRA `(.L_x_153) ;  /* 0xffffffa000907947 */ /* 0x000fea000383ffff */
.L_x_62:
[----:B------:R-:W-:-:S07]  /*9410*/  MOV R0, UR6 ;  /* 0x0000000600007c02 */ /* 0x000fce0008000f00 */
.L_x_154:
[----:B-1----:R1:W2:Y:S02]  /*9420*/  SYNCS.PHASECHK.TRANS64.TRYWAIT P0, [R0+URZ], R3 ;  /* 0x00000003000075a7 */ /* 0x0022a400080011ff */
[----:B--2---:R-:W-:Y:S05]  /*9430*/  @!P0 NANOSLEEP.SYNCS 0x989680 ;  /* 0x009896800000895d */ /* 0x004fea0003900000 */
[----:B------:R-:W2:Y:S02]  /*9440*/  @!P0 SYNCS.PHASECHK.TRANS64 P0, [R0+URZ], R3 ;  /* 0x00000003000085a7 */ /* 0x000ea400080010ff */
[----:B--2---:R-:W-:Y:S05]  /*9450*/  @!P0 BRA `(.L_x_154) ;  /* 0xfffffffc00f08947 */ /* 0x004fea000383ffff */
[----:B------:R-:W-:Y:S05]  /*9460*/  BRA `(.L_x_155) ;  /* 0xffffffa0009c7947 */ /* 0x000fea000383ffff */
.L_x_63:
[----:B-1----:R-:W-:-:S07]  /*9470*/  MOV R0, UR7 ;  /* 0x0000000700007c02 */ /* 0x002fce0008000f00 */
.L_x_156:
[----:B-1----:R1:W2:Y:S02]  /*9480*/  SYNCS.PHASECHK.TRANS64.TRYWAIT P0, [R0+URZ], R2 ;  /* 0x00000002000075a7 */ /* 0x0022a400080011ff */
[----:B--2---:R-:W-:Y:S05]  /*9490*/  @!P0 NANOSLEEP.SYNCS 0x989680 ;  /* 0x009896800000895d */ /* 0x004fea0003900000 */
[----:B------:R-:W2:Y:S02]  /*94a0*/  @!P0 SYNCS.PHASECHK.TRANS64 P0, [R0+URZ], R2 ;  /* 0x00000002000085a7 */ /* 0x000ea400080010ff */
[----:B--2---:R-:W-:Y:S05]  /*94b0*/  @!P0 BRA `(.L_x_156) ;  /* 0xfffffffc00f08947 */ /* 0x004fea000383ffff */
[----:B------:R-:W-:Y:S05]  /*94c0*/  BRA `(.L_x_157) ;  /* 0xffffffa000a87947 */ /* 0x000fea000383ffff */
.L_x_68:
[----:B--2---:R2:W3:Y:S02]  /*94d0*/  SYNCS.PHASECHK.TRANS64.TRYWAIT P0, [R0+URZ+0x90], R2 ;  /* 0x00009002000075a7 */ /* 0x0044e400080011ff */
[----:B---3--:R-:W-:Y:S05]  /*94e0*/  @!P0 NANOSLEEP.SYNCS 0x989680 ;  /* 0x009896800000895d */ /* 0x008fea0003900000 */
[----:B------:R-:W3:Y:S02]  /*94f0*/  @!P0 SYNCS.PHASECHK.TRANS64 P0, [R0+URZ+0x90], R2 ;  /* 0x00009002000085a7 */ /* 0x000ee400080010ff */
[----:B---3--:R-:W-:Y:S05]  /*9500*/  @!P0 BRA `(.L_x_68) ;  /* 0xfffffffc00f08947 */ /* 0x008fea000383ffff */
[----:B------:R-:W-:Y:S05]  /*9510*/  BRA `(.L_x_158) ;  /* 0xffffffa400b47947 */ /* 0x000fea000383ffff */
.L_x_71:
[----:B------:R-:W-:Y:S07]  /*9520*/  MOV R0, UR7 ;  /* 0x0000000700007c02 */ /* 0x000fee0008000f00 */
.L_x_159:
[----:B--2---:R2:W3:Y:S02]  /*9530*/  SYNCS.PHASECHK.TRANS64.TRYWAIT P0, [R0+URZ+0x88], R2 ;  /* 0x00008802000075a7 */ /* 0x0044e400080011ff */
[----:B---3--:R-:W-:Y:S05]  /*9540*/  @!P0 NANOSLEEP.SYNCS 0x989680 ;  /* 0x009896800000895d */ /* 0x008fea0003900000 */
[----:B------:R-:W3:Y:S02]  /*9550*/  @!P0 SYNCS.PHASECHK.TRANS64 P0, [R0+URZ+0x88], R2 ;  /* 0x00008802000085a7 */ /* 0x000ee400080010ff */
[----:B---3--:R-:W-:Y:S05]  /*9560*/  @!P0 BRA `(.L_x_159) ;  /* 0xfffffffc00f08947 */ /* 0x008fea000383ffff */
[----:B------:R-:W-:Y:S05]  /*9570*/  BRA `(.L_x_70) ;  /* 0xffffffa800947947 */ /* 0x000fea000383ffff */
.L_x_74:
[----:B------:R-:W-:Y:S07]  /*9580*/  MOV R0, UR7 ;  /* 0x0000000700007c02 */ /* 0x000fee0008000f00 */
.L_x_160:
[----:B-1----:R1:W2:Y:S02]  /*9590*/  SYNCS.PHASECHK.TRANS64.TRYWAIT P0, [R0+URZ+0x60], R14 ;  /* 0x0000600e000075a7 */ /* 0x0022a400080011ff */
[----:B--2---:R-:W-:Y:S05]  /*95a0*/  @!P0 NANOSLEEP.SYNCS 0x989680 ;  /* 0x009896800000895d */ /* 0x004fea0003900000 */
[----:B------:R-:W2:Y:S02]  /*95b0*/  @!P0 SYNCS.PHASECHK.TRANS64 P0, [R0+URZ+0x60], R14 ;  /* 0x0000600e000085a7 */ /* 0x000ea400080010ff */
[----:B--2---:R-:W-:Y:S05]  /*95c0*/  @!P0 BRA `(.L_x_160) ;  /* 0xfffffffc00f08947 */ /* 0x004fea000383ffff */
[----:B------:R-:W-:Y:S05]  /*95d0*/  BRA `(.L_x_161) ;  /* 0xffffffac000c7947 */ /* 0x000fea000383ffff */
.L_x_75:
[----:B------:R-:W-:Y:S07]  /*95e0*/  MOV R0, UR7 ;  /* 0x0000000700007c02 */ /* 0x000fee0008000f00 */
.L_x_162:
[----:B-1----:R1:W2:Y:S02]  /*95f0*/  SYNCS.PHASECHK.TRANS64.TRYWAIT P0, [R0+URZ+0x68], R14 ;  /* 0x0000680e000075a7 */ /* 0x0022a400080011ff */
[----:B--2---:R-:W-:Y:S05]  /*9600*/  @!P0 NANOSLEEP.SYNCS 0x989680 ;  /* 0x009896800000895d */ /* 0x004fea0003900000 */
[----:B------:R-:W2:Y:S02]  /*9610*/  @!P0 SYNCS.PHASECHK.TRANS64 P0, [R0+URZ+0x68], R14 ;  /* 0x0000680e000085a7 */ /* 0x000ea400080010ff */
[----:B--2---:R-:W-:Y:S05]  /*9620*/  @!P0 BRA `(.L_x_162) ;  /* 0xfffffffc00f08947 */ /* 0x004fea000383ffff */
[----:B------:R-:W-:Y:S05]  /*9630*/  BRA `(.L_x_163) ;  /* 0xffffffac00447947 */ /* 0x000fea000383ffff */
.L_x_76:
[----:B------:R-:W-:Y:S07]  /*9640*/  MOV R0, UR7 ;  /* 0x0000000700007c02 */ /* 0x000fee0008000f00 */
.L_x_164:
[----:B-1----:R1:W2:Y:S02]  /*9650*/  SYNCS.PHASECHK.TRANS64.TRYWAIT P0, [R0+URZ+0x70], R14 ;  /* 0x0000700e000075a7 */ /* 0x0022a400080011ff */
[----:B--2---:R-:W-:Y:S05]  /*9660*/  @!P0 NANOSLEEP.SYNCS 0x989680 ;  /* 0x009896800000895d */ /* 0x004fea0003900000 */
[----:B------:R-:W2:Y:S02]  /*9670*/  @!P0 SYNCS.PHASECHK.TRANS64 P0, [R0+URZ+0x70], R14 ;  /* 0x0000700e000085a7 */ /* 0x000ea400080010ff */
[----:B--2---:R-:W-:Y:S05]  /*9680*/  @!P0 BRA `(.L_x_164) ;  /* 0xfffffffc00f08947 */ /* 0x004fea000383ffff */
[----:B------:R-:W-:Y:S05]  /*9690*/  BRA `(.L_x_165) ;  /* 0xffffffac00887947 */ /* 0x000fea000383ffff */
.L_x_77:
[----:B------:R-:W-:Y:S07]  /*96a0*/  MOV R0, UR7 ;  /* 0x0000000700007c02 */ /* 0x000fee0008000f00 */
.L_x_166:
[----:B-1----:R1:W2:Y:S02]  /*96b0*/  SYNCS.PHASECHK.TRANS64.TRYWAIT P0, [R0+URZ+0x78], R14 ;  /* 0x0000780e000075a7 */ /* 0x0022a400080011ff */
[----:B--2---:R-:W-:Y:S05]  /*96c0*/  @!P0 NANOSLEEP.SYNCS 0x989680 ;  /* 0x009896800000895d */ /* 0x004fea0003900000 */
[----:B------:R-:W2:Y:S02]  /*96d0*/  @!P0 SYNCS.PHASECHK.TRANS64 P0, [R0+URZ+0x78], R14 ;  /* 0x0000780e000085a7 */ /* 0x000ea400080010ff */
[----:B--2---:R-:W-:Y:S05]  /*96e0*/  @!P0 BRA `(.L_x_166) ;  /* 0xfffffffc00f08947 */ /* 0x004fea000383ffff */
[----:B------:R-:W-:Y:S05]  /*96f0*/  BRA `(.L_x_167) ;  /* 0xffffffb0000c7947 */ /* 0x000fea000383ffff */
.L_x_79:
[----:B------:R-:W-:-:S07]  /*9700*/  MOV R0, UR7 ;  /* 0x0000000700007c02 */ /* 0x000fce0008000f00 */
.L_x_168:
[----:B-1----:R1:W3:Y:S02]  /*9710*/  SYNCS.PHASECHK.TRANS64.TRYWAIT P0, [R0+URZ+0x60], R2 ;  /* 0x00006002000075a7 */ /* 0x0022e400080011ff */
[----:B---3--:R-:W-:Y:S05]  /*9720*/  @!P0 NANOSLEEP.SYNCS 0x989680 ;  /* 0x009896800000895d */ /* 0x008fea0003900000 */
[----:B------:R-:W3:Y:S02]  /*9730*/  @!P0 SYNCS.PHASECHK.TRANS64 P0, [R0+URZ+0x60], R2 ;  /* 0x00006002000085a7 */ /* 0x000ee400080010ff */
[----:B---3--:R-:W-:Y:S05]  /*9740*/  @!P0 BRA `(.L_x_168) ;  /* 0xfffffffc00f08947 */ /* 0x008fea000383ffff */
[----:B------:R-:W-:Y:S05]  /*9750*/  BRA `(.L_x_169) ;  /* 0xffffffb0007c7947 */ /* 0x000fea000383ffff */
.L_x_80:
[----:B-1----:R-:W-:-:S07]  /*9760*/  MOV R0, UR7 ;  /* 0x0000000700007c02 */ /* 0x002fce0008000f00 */
.L_x_170:
[----:B-1----:R1:W3:Y:S02]  /*9770*/  SYNCS.PHASECHK.TRANS64.TRYWAIT P0, [R0+URZ+0x68], R2 ;  /* 0x00006802000075a7 */ /* 0x0022e400080011ff */
[----:B---3--:R-:W-:Y:S05]  /*9780*/  @!P0 NANOSLEEP.SYNCS 0x989680 ;  /* 0x009896800000895d */ /* 0x008fea0003900000 */
[----:B------:R-:W3:Y:S02]  /*9790*/  @!P0 SYNCS.PHASECHK.TRANS64 P0, [R0+URZ+0x68], R2 ;  /* 0x00006802000085a7 */ /* 0x000ee400080010ff */
[----:B---3--:R-:W-:Y:S05]  /*97a0*/  @!P0 BRA `(.L_x_170) ;  /* 0xfffffffc00f08947 */ /* 0x008fea000383ffff */
[----:B------:R-:W-:Y:S05]  /*97b0*/  BRA `(.L_x_171) ;  /* 0xffffffb0006c7947 */ /* 0x000fea000383ffff */
.L_x_81:
[----:B-1----:R-:W-:-:S07]  /*97c0*/  MOV R0, UR7 ;  /* 0x0000000700007c02 */ /* 0x002fce0008000f00 */
.L_x_172:
[----:B-1----:R1:W3:Y:S02]  /*97d0*/  SYNCS.PHASECHK.TRANS64.TRYWAIT P0, [R0+URZ+0x70], R2 ;  /* 0x00007002000075a7 */ /* 0x0022e400080011ff */
[----:B---3--:R-:W-:Y:S05]  /*97e0*/  @!P0 NANOSLEEP.SYNCS 0x989680 ;  /* 0x009896800000895d */ /* 0x008fea0003900000 */
[----:B------:R-:W3:Y:S02]  /*97f0*/  @!P0 SYNCS.PHASECHK.TRANS64 P0, [R0+URZ+0x70], R2 ;  /* 0x00007002000085a7 */ /* 0x000ee400080010ff */
[----:B---3--:R-:W-:Y:S05]  /*9800*/  @!P0 BRA `(.L_x_172) ;  /* 0xfffffffc00f08947 */ /* 0x008fea000383ffff */
[----:B------:R-:W-:Y:S05]  /*9810*/  BRA `(.L_x_173) ;  /* 0xffffffb0005c7947 */ /* 0x000fea000383ffff */
.L_x_83:
[----:B--2---:R2:W4:Y:S02]  /*9820*/  SYNCS.PHASECHK.TRANS64.TRYWAIT P0, [R0+URZ+0x90], R2 ;  /* 0x00009002000075a7 */ /* 0x00452400080011ff */
[----:B----4-:R-:W-:Y:S05]  /*9830*/  @!P0 NANOSLEEP.SYNCS 0x989680 ;  /* 0x009896800000895d */ /* 0x010fea0003900000 */
[----:B------:R-:W4:Y:S02]  /*9840*/  @!P0 SYNCS.PHASECHK.TRANS64 P0, [R0+URZ+0x90], R2 ;  /* 0x00009002000085a7 */ /* 0x000f2400080010ff */
[----:B----4-:R-:W-:Y:S05]  /*9850*/  @!P0 BRA `(.L_x_83) ;  /* 0xfffffffc00f08947 */ /* 0x010fea000383ffff */
[----:B------:R-:W-:Y:S05]  /*9860*/  BRA `(.L_x_174) ;  /* 0xffffffb400307947 */ /* 0x000fea000383ffff */
.L_x_94:
[----:B-1----:R-:W-:Y:S04]  /*9870*/  MOV R0, UR48 ;  /* 0x0000003000007c02 */ /* 0x002fe80008000f00 */
[----:B------:R1:W3:Y:S03]  /*9880*/  SYNCS.PHASECHK.TRANS64.TRYWAIT P1, [R0+URZ+0x40], R3 ;  /* 0x00004003000075a7 */ /* 0x0002e600080211ff */
[----:B---3--:R-:W-:Y:S05]  /*9890*/  @!P1 NANOSLEEP.SYNCS 0x989680 ;  /* 0x009896800000995d */ /* 0x008fea0003900000 */
[----:B------:R-:W3:Y:S02]  /*98a0*/  @!P1 SYNCS.PHASECHK.TRANS64 P1, [R0+URZ+0x40], R3 ;  /* 0x00004003000095a7 */ /* 0x000ee400080210ff */
[----:B---3--:R-:W-:Y:S05]  /*98b0*/  @!P1 BRA `(.L_x_94) ;  /* 0xfffffffc00ec9947 */ /* 0x008fea000383ffff */
[----:B------:R-:W-:Y:S05]  /*98c0*/  BRA `(.L_x_93) ;  /* 0xffffffc000687947 */ /* 0x000fea000383ffff */
.L_x_96:
[----:B-1----:R1:W2:Y:S02]  /*98d0*/  SYNCS.PHASECHK.TRANS64.TRYWAIT P0, [R64+URZ+0xb0], R2 ;  /* 0x0000b002400075a7 */ /* 0x0022a400080011ff */
[----:B--2---:R-:W-:Y:S05]  /*98e0*/  @!P0 NANOSLEEP.SYNCS 0x989680 ;  /* 0x009896800000895d */ /* 0x004fea0003900000 */
[----:B------:R-:W2:Y:S02]  /*98f0*/  @!P0 SYNCS.PHASECHK.TRANS64 P0, [R64+URZ+0xb0], R2 ;  /* 0x0000b002400085a7 */ /* 0x000ea400080010ff */
[----:B--2---:R-:W-:Y:S05]  /*9900*/  @!P0 BRA `(.L_x_96) ;  /* 0xfffffffc00f08947 */ /* 0x004fea000383ffff */
[----:B------:R-:W-:Y:S05]  /*9910*/  BRA `(.L_x_95) ;  /* 0xffffffc000947947 */ /* 0x000fea000383ffff */
.L_x_105:
[----:B--2---:R2:W3:Y:S02]  /*9920*/  SYNCS.PHASECHK.TRANS64.TRYWAIT P0, [R2+URZ+0x40], R0 ;  /* 0x00004000020075a7 */ /* 0x0044e400080011ff */
[----:B---3--:R-:W-:Y:S05]  /*9930*/  @!P0 NANOSLEEP.SYNCS 0x989680 ;  /* 0x009896800000895d */ /* 0x008fea0003900000 */
[----:B------:R-:W3:Y:S02]  /*9940*/  @!P0 SYNCS.PHASECHK.TRANS64 P0, [R2+URZ+0x40], R0 ;  /* 0x00004000020085a7 */ /* 0x000ee400080010ff */
[----:B---3--:R-:W-:Y:S05]  /*9950*/  @!P0 BRA `(.L_x_105) ;  /* 0xfffffffc00f08947 */ /* 0x008fea000383ffff */
[----:B------:R-:W-:Y:S05]  /*9960*/  BRA `(.L_x_104) ;  /* 0xffffffcc00787947 */ /* 0x000fea000383ffff */
.L_x_113:
[----:B--2---:R2:W3:Y:S02]  /*9970*/  SYNCS.PHASECHK.TRANS64.TRYWAIT P0, [R0+URZ+0x40], R5 ;  /* 0x00004005000075a7 */ /* 0x0044e400080011ff */
[----:B---3--:R-:W-:Y:S05]  /*9980*/  @!P0 NANOSLEEP.SYNCS 0x989680 ;  /* 0x009896800000895d */ /* 0x008fea0003900000 */
[----:B------:R-:W3:Y:S02]  /*9990*/  @!P0 SYNCS.PHASECHK.TRANS64 P0, [R0+URZ+0x40], R5 ;  /* 0x00004005000085a7 */ /* 0x000ee400080010ff */
[----:B---3--:R-:W-:Y:S05]  /*99a0*/  @!P0 BRA `(.L_x_113) ;  /* 0xfffffffc00f08947 */ /* 0x008fea000383ffff */
[----:B------:R-:W-:Y:S05]  /*99b0*/  BRA `(.L_x_112) ;  /* 0xffffffd8007c7947 */ /* 0x000fea000383ffff */
.L_x_121:
[----:B--2---:R2:W3:Y:S02]  /*99c0*/  SYNCS.PHASECHK.TRANS64.TRYWAIT P0, [R2+URZ+0x40], R0 ;  /* 0x00004000020075a7 */ /* 0x0044e400080011ff */
[----:B---3--:R-:W-:Y:S05]  /*99d0*/  @!P0 NANOSLEEP.SYNCS 0x989680 ;  /* 0x009896800000895d */ /* 0x008fea0003900000 */
[----:B------:R-:W3:Y:S02]  /*99e0*/  @!P0 SYNCS.PHASECHK.TRANS64 P0, [R2+URZ+0x40], R0 ;  /* 0x00004000020085a7 */ /* 0x000ee400080010ff */
[----:B---3--:R-:W-:Y:S05]  /*99f0*/  @!P0 BRA `(.L_x_121) ;  /* 0xfffffffc00f08947 */ /* 0x008fea000383ffff */
[----:B------:R-:W-:Y:S05]  /*9a00*/  BRA `(.L_x_120) ;  /* 0xffffffe400807947 */ /* 0x000fea000383ffff */
        .weak           $__internal_0_$__cuda_sm10x_tcgen05_guardrail_trap_col_being_dealloced_not_returned_by_alloc
        .type           $__internal_0_$__cuda_sm10x_tcgen05_guardrail_trap_col_being_dealloced_not_returned_by_alloc,@function
        .size           $__internal_0_$__cuda_sm10x_tcgen05_guardrail_trap_col_being_dealloced_not_returned_by_alloc,($__internal_1_$__cuda_sm10x_tcgen05_guardrail_trap_phase_invalid_during_alloc - $__internal_0_$__cuda_sm10x_tcgen05_guardrail_trap_col_being_dealloced_not_returned_by_alloc)
$__internal_0_$__cuda_sm10x_tcgen05_guardrail_trap_col_being_dealloced_not_returned_by_alloc:
[----:B------:R-:W-:Y:S05]  /*9a10*/  BPT.TRAP 0x1 ;  /* 0x000000040000795c */ /* 0x000fea0000300000 */
[----:B------:R-:W-:-:S04]  /*9a20*/  HFMA2 R3, -RZ, RZ, 0, 0 ;  /* 0x00000000ff037431 */ /* 0x000fc800000001ff */
[----:B------:R-:W-:Y:S05]  /*9a30*/  RET.REL.NODEC R2 `(_ZN7cutlass13device_kernelINS_4gemm6kernel13GemmUniversalIN4cute5tupleIJiiiiEEENS1_10collective13CollectiveMmaINS1_35MainloopSm100TmaUmmaWarpSpecializedILi4ELi2ELi4ENS5_IJNS4_1CILi1EEESB_SB_EEEEENS5_IJNSA_ILi64EEENSA_ILi256EEESE_EEENS_6half_tENS5_IJlSB_lEEESH_SI_NS4_8TiledMMAINS4_8MMA_AtomIJNS4_20SM100_MMA_F16BF16_SSISH_SH_fLi64ELi256ELNS4_4UMMA5MajorE0ELSN_0ELNSM_7ScaleInE0ELSO_0EEEEEENS4_6LayoutISC_NS5_IJNSA_ILi0EEESS_SS_EEEEENS5_IJNS4_10UnderscoreESV_SV_EEEEENS4_13SM90_TMA_LOADENS4_14ComposedLayoutINS4_7SwizzleILi3ELi4ELi3EEENS4_18smem_ptr_flag_bitsILi16EEENSR_INS5_IJNSA_ILi8EEESE_EEENS5_IJSE_SB_EEEEEEEvNS4_8identityESY_S18_vS19_EENS_8epilogue10collective18CollectiveEpilogueINS1B_23Sm100TmaWarpSpecializedILi4ELi2ELi32ELb1ELb0EEEJSG_NS5_IJNSR_ISE_SB_EES1G_EEESH_SI_SH_SI_NS1B_6fusion15FusionCallbacksIS1F_NS1I_17LinearCombinationISH_fSH_fLNS_15FloatRoundStyleE2EEESG_S1H_JEEENS4_5SM1004TMEM4LOAD26SM100_TMEM_LOAD_16dp256b8xESY_S18_NS4_17SM75_U32x4_LDSM_NENS4_14SM90_TMA_STOREES18_NS4_17SM90_U32x4_STSM_NENS4_39AutoVectorizingCopyWithAssumedAlignmentILi128EEEEEEvvEEEEvNT_6ParamsE) ;  /* 0xffffff6402707950 */ /* 0x000fea0003c3ffff */
        .weak           $__internal_1_$__cuda_sm10x_tcgen05_guardrail_trap_phase_invalid_during_alloc
        .type           $__internal_1_$__cuda_sm10x_tcgen05_guardrail_trap_phase_invalid_during_alloc,@function
        .size           $__internal_1_$__cuda_sm10x_tcgen05_guardrail_trap_phase_invalid_during_alloc,($__internal_2_$__cuda_sm10x_tcgen05_guardrail_trap_unallocated_columns_being_dealloced - $__internal_1_$__cuda_sm10x_tcgen05_guardrail_trap_phase_invalid_during_alloc)
$__internal_1_$__cuda_sm10x_tcgen05_guardrail_trap_phase_invalid_during_alloc:
[----:B------:R-:W-:Y:S05]  /*9a40*/  BPT.TRAP 0x1 ;  /* 0x000000040000795c */ /* 0x000fea0000300000 */
[----:B------:R-:W-:-:S04]  /*9a50*/  MOV R3, 0x0 ;  /* 0x0000000000037802 */ /* 0x000fc80000000f00 */
[----:B------:R-:W-:Y:S05]  /*9a60*/  RET.REL.NODEC R2 `(_ZN7cutlass13device_kernelINS_4gemm6kernel13GemmUniversalIN4cute5tupleIJiiiiEEENS1_10collective13CollectiveMmaINS1_35MainloopSm100TmaUmmaWarpSpecializedILi4ELi2ELi4ENS5_IJNS4_1CILi1EEESB_SB_EEEEENS5_IJNSA_ILi64EEENSA_ILi256EEESE_EEENS_6half_tENS5_IJlSB_lEEESH_SI_NS4_8TiledMMAINS4_8MMA_AtomIJNS4_20SM100_MMA_F16BF16_SSISH_SH_fLi64ELi256ELNS4_4UMMA5MajorE0ELSN_0ELNSM_7ScaleInE0ELSO_0EEEEEENS4_6LayoutISC_NS5_IJNSA_ILi0EEESS_SS_EEEEENS5_IJNS4_10UnderscoreESV_SV_EEEEENS4_13SM90_TMA_LOADENS4_14ComposedLayoutINS4_7SwizzleILi3ELi4ELi3EEENS4_18smem_ptr_flag_bitsILi16EEENSR_INS5_IJNSA_ILi8EEESE_EEENS5_IJSE_SB_EEEEEEEvNS4_8identityESY_S18_vS19_EENS_8epilogue10collective18CollectiveEpilogueINS1B_23Sm100TmaWarpSpecializedILi4ELi2ELi32ELb1ELb0EEEJSG_NS5_IJNSR_ISE_SB_EES1G_EEESH_SI_SH_SI_NS1B_6fusion15FusionCallbacksIS1F_NS1I_17LinearCombinationISH_fSH_fLNS_15FloatRoundStyleE2EEESG_S1H_JEEENS4_5SM1004TMEM4LOAD26SM100_TMEM_LOAD_16dp256b8xESY_S18_NS4_17SM75_U32x4_LDSM_NENS4_14SM90_TMA_STOREES18_NS4_17SM90_U32x4_STSM_NENS4_39AutoVectorizingCopyWithAssumedAlignmentILi128EEEEEEvvEEEEvNT_6ParamsE) ;  /* 0xffffff6402647950 */ /* 0x000fea0003c3ffff */
        .weak           $__internal_2_$__cuda_sm10x_tcgen05_guardrail_trap_unallocated_columns_being_dealloced
        .type           $__internal_2_$__cuda_sm10x_tcgen05_guardrail_trap_unallocated_columns_being_dealloced,@function
        .size           $__internal_2_$__cuda_sm10x_tcgen05_guardrail_trap_unallocated_columns_being_dealloced,(.L_x_176 - $__internal_2_$__cuda_sm10x_tcgen05_guardrail_trap_unallocated_columns_being_dealloced)
$__internal_2_$__cuda_sm10x_tcgen05_guardrail_trap_unallocated_columns_being_dealloced:
[----:B------:R-:W-:Y:S05]  /*9a70*/  BPT.TRAP 0x1 ;  /* 0x000000040000795c */ /* 0x000fea0000300000 */
[----:B------:R-:W-:-:S04]  /*9a80*/  HFMA2 R3, -RZ, RZ, 0, 0 ;  /* 0x00000000ff037431 */ /* 0x000fc800000001ff */
[----:B------:R-:W-:Y:S05]  /*9a90*/  RET.REL.NODEC R2 `(_ZN7cutlass13device_kernelINS_4gemm6kernel13GemmUniversalIN4cute5tupleIJiiiiEEENS1_10collective13CollectiveMmaINS1_35MainloopSm100TmaUmmaWarpSpecializedILi4ELi2ELi4ENS5_IJNS4_1CILi1EEESB_SB_EEEEENS5_IJNSA_ILi64EEENSA_ILi256EEESE_EEENS_6half_tENS5_IJlSB_lEEESH_SI_NS4_8TiledMMAINS4_8MMA_AtomIJNS4_20SM100_MMA_F16BF16_SSISH_SH_fLi64ELi256ELNS4_4UMMA5MajorE0ELSN_0ELNSM_7ScaleInE0ELSO_0EEEEEENS4_6LayoutISC_NS5_IJNSA_ILi0EEESS_SS_EEEEENS5_IJNS4_10UnderscoreESV_SV_EEEEENS4_13SM90_TMA_LOADENS4_14ComposedLayoutINS4_7SwizzleILi3ELi4ELi3EEENS4_18smem_ptr_flag_bitsILi16EEENSR_INS5_IJNSA_ILi8EEESE_EEENS5_IJSE_SB_EEEEEEEvNS4_8identityESY_S18_vS19_EENS_8epilogue10collective18CollectiveEpilogueINS1B_23Sm100TmaWarpSpecializedILi4ELi2ELi32ELb1ELb0EEEJSG_NS5_IJNSR_ISE_SB_EES1G_EEESH_SI_SH_SI_NS1B_6fusion15FusionCallbacksIS1F_NS1I_17LinearCombinationISH_fSH_fLNS_15FloatRoundStyleE2EEESG_S1H_JEEENS4_5SM1004TMEM4LOAD26SM100_TMEM_LOAD_16dp256b8xESY_S18_NS4_17SM75_U32x4_LDSM_NENS4_14SM90_TMA_STOREES18_NS4_17SM90_U32x4_STSM_NENS4_39AutoVectorizingCopyWithAssumedAlignmentILi128EEEEEEvvEEEEvNT_6ParamsE) ;  /* 0xffffff6402587950 */ /* 0x000fea0003c3ffff */
.L_x_175:
[----:B------:R-:W-:-:S00]  /*9aa0*/  BRA `(.L_x_175) ;  /* 0xfffffffc00fc7947 */ /* 0x000fc0000383ffff */
[----:B------:R-:W-:-:S00]  /*9ab0*/  NOP ;  /* 0x0000000000007918 */ /* 0x000fc00000000000 */
        /* <DEDUP_REMOVED lines=12> */
.L_x_176:


//--------------------- .nv.global.init           --------------------------
	.section	.nv.global.init,"aw",@progbits
.nv.global.init:
	.type		$str$27,@object
	.size		$str$27,($str$28 - $str$27)
$str$27:
        /*0000*/ 	.byte	0x28, 0x61, 0x64, 0x64, 0x72, 0x65, 0x73, 0x73, 0x20, 0x26, 0x20, 0x6d, 0x61, 0x73, 0x6b, 0x29
        /*0010*/ 	.byte	0x20, 0x3d, 0x3d, 0x20, 0x30, 0x00
	.type		$str$28,@object
	.size		$str$28,($str$26 - $str$28)
$str$28:
        /*0016*/ 	.byte	0x2f, 0x74, 0x6d, 0x70, 0x2f, 0x63, 0x75, 0x74, 0x6c, 0x61, 0x73, 0x73, 0x5f, 0x73, 0x77, 0x65
        /*0026*/ 	.byte	0x65, 0x70, 0x5f, 0x73, 0x72, 0x63, 0x2f, 0x69, 0x6e, 0x63, 0x6c, 0x75, 0x64, 0x65, 0x2f, 0x63
        /*0036*/ 	.byte	0x75, 0x74, 0x65, 0x2f, 0x70, 0x6f, 0x69, 0x6e, 0x74, 0x65, 0x72, 0x5f, 0x66, 0x6c, 0x61, 0x67
        /*0046*/ 	.byte	0x67, 0x65, 0x64, 0x2e, 0x68, 0x70, 0x70, 0x00
	.type		$str$26,@object
	.size		$str$26,($str$25 - $str$26)
$str$26:
        /*004e*/ 	.byte	0x2f, 0x74, 0x6d, 0x70, 0x2f, 0x63, 0x75, 0x74, 0x6c, 0x61, 0x73, 0x73, 0x5f, 0x73, 0x77, 0x65
        /*005e*/ 	.byte	0x65, 0x70, 0x5f, 0x73, 0x72, 0x63, 0x2f, 0x69, 0x6e, 0x63, 0x6c, 0x75, 0x64, 0x65, 0x2f, 0x63
        /*006e*/ 	.byte	0x75, 0x74, 0x65, 0x2f, 0x61, 0x74, 0x6f, 0x6d, 0x2f, 0x63, 0x6f, 0x70, 0x79, 0x5f, 0x74, 0x72
        /*007e*/ 	.byte	0x61, 0x69, 0x74, 0x73, 0x5f, 0x73, 0x6d, 0x31, 0x30, 0x30, 0x2e, 0x68, 0x70, 0x70, 0x00
	.type		$str$25,@object
	.size		$str$25,(__unnamed_1 - $str$25)
$str$25:
        /*008d*/ 	.byte	0x28, 0x28, 0x75, 0x69, 0x6e, 0x74, 0x33, 0x32, 0x5f, 0x74, 0x28, 0x74, 0x68, 0x72, 0x65, 0x61
        /*009d*/ 	.byte	0x64, 0x49, 0x64, 0x78, 0x2e, 0x78, 0x29, 0x20, 0x2f, 0x20, 0x33, 0x32, 0x29, 0x20, 0x25, 0x20
        /*00ad*/ 	.byte	0x34, 0x29, 0x20, 0x3d, 0x3d, 0x20, 0x28, 0x28, 0x28, 0x74, 0x6d, 0x65, 0x6d, 0x5f, 0x61, 0x64
        /*00bd*/ 	.byte	0x64, 0x72, 0x20, 0x3e, 0x3e, 0x20, 0x31, 0x36, 0x29, 0x20, 0x2f, 0x20, 0x33, 0x32, 0x29, 0x20
        /*00cd*/ 	.byte	0x25, 0x20, 0x34, 0x29, 0x00
	.type		__unnamed_1,@object
	.size		__unnamed_1,(__unnamed_2 - __unnamed_1)
__unnamed_1:
        /*00d2*/ 	.byte	0x61, 0x75, 0x74, 0x6f, 0x20, 0x63, 0x75, 0x74, 0x65, 0x3a, 0x3a, 0x61, 0x73, 0x5f, 0x70, 0x6f
        /* <DEDUP_REMOVED lines=24> */
        /*0262*/ 	.byte	0x3e, 0x3e, 0x3e, 0x5d, 0x00
	.type		__unnamed_2,@object
	.size		__unnamed_2,(.L_2 - __unnamed_2)
__unnamed_2:
        /* <DEDUP_REMOVED lines=46> */
        /*0547*/ 	.byte	0x75, 0x74, 0x65, 0x3a, 0x3a, 0x43, 0x3c, 0x30, 0x3e, 0x3e, 0x3e, 0x3e, 0x5d, 0x00
.L_2:


//--------------------- .nv.shared._ZN7cutlass13device_kernelINS_4gemm6kernel13GemmUniversalIN4cute5tupleIJiiiiEEENS1_10collective13CollectiveMmaINS1_35MainloopSm100TmaUmmaWarpSpecializedILi4ELi2ELi4ENS5_IJNS4_1CILi1EEESB_SB_EEEEENS5_IJNSA_ILi64EEENSA_ILi256EEESE_EEENS_6half_tENS5_IJlSB_lEEESH_SI_NS4_8TiledMMAINS4_8MMA_AtomIJNS4_20SM100_MMA_F16BF16_SSISH_SH_fLi64ELi256ELNS4_4UMMA5MajorE0ELSN_0ELNSM_7ScaleInE0ELSO_0EEEEEENS4_6LayoutISC_NS5_IJNSA_ILi0EEESS_SS_EEEEENS5_IJNS4_10UnderscoreESV_SV_EEEEENS4_13SM90_TMA_LOADENS4_14ComposedLayoutINS4_7SwizzleILi3ELi4ELi3EEENS4_18smem_ptr_flag_bitsILi16EEENSR_INS5_IJNSA_ILi8EEESE_EEENS5_IJSE_SB_EEEEEEEvNS4_8identityESY_S18_vS19_EENS_8epilogue10collective18CollectiveEpilogueINS1B_23Sm100TmaWarpSpecializedILi4ELi2ELi32ELb1ELb0EEEJSG_NS5_IJNSR_ISE_SB_EES1G_EEESH_SI_SH_SI_NS1B_6fusion15FusionCallbacksIS1F_NS1I_17LinearCombinationISH_fSH_fLNS_15FloatRoundStyleE2EEESG_S1H_JEEENS4_5SM1004TMEM4LOAD26SM100_TMEM_LOAD_16dp256b8xESY_S18_NS4_17SM75_U32x4_LDSM_NENS4_14SM90_TMA_STOREES18_NS4_17SM90_U32x4_STSM_NENS4_39AutoVectorizingCopyWithAssumedAlignmentILi128EEEEEEvvEEEEvNT_6ParamsE --------------------------
	.section	.nv.shared._ZN7cutlass13device_kernelINS_4gemm6kernel13GemmUniversalIN4cute5tupleIJiiiiEEENS1_10collective13CollectiveMmaINS1_35MainloopSm100TmaUmmaWarpSpecializedILi4ELi2ELi4ENS5_IJNS4_1CILi1EEESB_SB_EEEEENS5_IJNSA_ILi64EEENSA_ILi256EEESE_EEENS_6half_tENS5_IJlSB_lEEESH_SI_NS4_8TiledMMAINS4_8MMA_AtomIJNS4_20SM100_MMA_F16BF16_SSISH_SH_fLi64ELi256ELNS4_4UMMA5MajorE0ELSN_0ELNSM_7ScaleInE0ELSO_0EEEEEENS4_6LayoutISC_NS5_IJNSA_ILi0EEESS_SS_EEEEENS5_IJNS4_10UnderscoreESV_SV_EEEEENS4_13SM90_TMA_LOADENS4_14ComposedLayoutINS4_7SwizzleILi3ELi4ELi3EEENS4_18smem_ptr_flag_bitsILi16EEENSR_INS5_IJNSA_ILi8EEESE_EEENS5_IJSE_SB_EEEEEEEvNS4_8identityESY_S18_vS19_EENS_8epilogue10collective18CollectiveEpilogueINS1B_23Sm100TmaWarpSpecializedILi4ELi2ELi32ELb1ELb0EEEJSG_NS5_IJNSR_ISE_SB_EES1G_EEESH_SI_SH_SI_NS1B_6fusion15FusionCallbacksIS1F_NS1I_17LinearCombinationISH_fSH_fLNS_15FloatRoundStyleE2EEESG_S1H_JEEENS4_5SM1004TMEM4LOAD26SM100_TMEM_LOAD_16dp256b8xESY_S18_NS4_17SM75_U32x4_LDSM_NENS4_14SM90_TMA_STOREES18_NS4_17SM90_U32x4_STSM_NENS4_39AutoVectorizingCopyWithAssumedAlignmentILi128EEEEEEvvEEEEvNT_6ParamsE,"aw",@nobits
	.sectionflags	@""
	.align	16
	.zero		1024


//--------------------- .nv.shared.reserved.0     --------------------------
	.section	.nv.shared.reserved.0,"aw",@nobits
	.weak		__nv_reservedSMEM_offset_0_alias
	.size		__nv_reservedSMEM_offset_0_alias, 0, 64
	.other		__nv_reservedSMEM_offset_0_alias,@"STO_CUDA_RESERVED_SHARED STV_DEFAULT"
__nv_reservedSMEM_offset_0_alias:
	.zero		0
.nv.shared.reserved.0:
	.zero		64
	.weak		__nv_reservedSMEM_tcgen05_partition
	.type		__nv_reservedSMEM_tcgen05_partition,@object
	.size		__nv_reservedSMEM_tcgen05_partition,(.L_0 - __nv_reservedSMEM_tcgen05_partition)
__nv_reservedSMEM_tcgen05_partition:
	.zero		32
.L_0:


//--------------------- .nv.global                --------------------------
	.section	.nv.global,"aw",@nobits
.nv.global:
	.type		_ZN40_INTERNAL_e6442bfe_4_k_cu_63986a48_188304cute1_E,@object
	.size		_ZN40_INTERNAL_e6442bfe_4_k_cu_63986a48_188304cute1_E,(_ZN40_INTERNAL_e6442bfe_4_k_cu_63986a48_188304cuda3std3__45__cpo6cbeginE - _ZN40_INTERNAL_e6442bfe_4_k_cu_63986a48_188304cute1_E)
_ZN40_INTERNAL_e6442bfe_4_k_cu_63986a48_188304cute1_E:
	.zero		1
	.type		_ZN40_INTERNAL_e6442bfe_4_k_cu_63986a48_188304cuda3std3__45__cpo6cbeginE,@object
	.size		_ZN40_INTERNAL_e6442bfe_4_k_cu_63986a48_188304cuda3std3__45__cpo6cbeginE,(_ZN40_INTERNAL_e6442bfe_4_k_cu_63986a48_188304cuda3std3__48in_placeE - _ZN40_INTERNAL_e6442bfe_4_k_cu_63986a48_188304cuda3std3__45__cpo6cbeginE)
_ZN40_INTERNAL_e6442bfe_4_k_cu_63986a48_188304cuda3std3__45__cpo6cbeginE:
	.zero		1
	.type		_ZN40_INTERNAL_e6442bfe_4_k_cu_63986a48_188304cuda3std3__48in_placeE,@object
	.size		_ZN40_INTERNAL_e6442bfe_4_k_cu_63986a48_188304cuda3std3__48in_placeE,(_ZN40_INTERNAL_e6442bfe_4_k_cu_63986a48_188304cuda3std6ranges3__45__cpo9iter_moveE - _ZN40_INTERNAL_e6442bfe_4_k_cu_63986a48_188304cuda3std3__48in_placeE)
_ZN40_INTERNAL_e6442bfe_4_k_cu_63986a48_188304cuda3std3__48in_placeE:
	.zero		1
	.type		_ZN40_INTERNAL_e6442bfe_4_k_cu_63986a48_188304cuda3std6ranges3__45__cpo9iter_moveE,@object
	.size		_ZN40_INTERNAL_e6442bfe_4_k_cu_63986a48_188304cuda3std6ranges3__45__cpo9iter_moveE,(_ZN40_INTERNAL_e6442bfe_4_k_cu_63986a48_188304cuda3std3__45__cpo5beginE - _ZN40_INTERNAL_e6442bfe_4_k_cu_63986a48_188304cuda3std6ranges3__45__cpo9iter_moveE)
_ZN40_INTERNAL_e6442bfe_4_k_cu_63986a48_188304cuda3std6ranges3__45__cpo9iter_moveE:
	.zero		1
	.type		_ZN40_INTERNAL_e6442bfe_4_k_cu_63986a48_188304cuda3std3__45__cpo5beginE,@object
	.size		_ZN40_INTERNAL_e6442bfe_4_k_cu_63986a48_188304cuda3std3__45__cpo5beginE,(_ZN40_INTERNAL_e6442bfe_4_k_cu_63986a48_188304cuda3std3__442_GLOBAL__N__e6442bfe_4_k_cu_63986a48_188306ignoreE - _ZN40_INTERNAL_e6442bfe_4_k_cu_63986a48_188304cuda3std3__45__cpo5beginE)
_ZN40_INTERNAL_e6442bfe_4_k_cu_63986a48_188304cuda3std3__45__cpo5beginE:
	.zero		1
	.type		_ZN40_INTERNAL_e6442bfe_4_k_cu_63986a48_188304cuda3std3__442_GLOBAL__N__e6442bfe_4_k_cu_63986a48_188306ignoreE,@object
	.size		_ZN40_INTERNAL_e6442bfe_4_k_cu_63986a48_188304cuda3std3__442_GLOBAL__N__e6442bfe_4_k_cu_63986a48_188306ignoreE,(_ZN40_INTERNAL_e6442bfe_4_k_cu_63986a48_188304cute7productE - _ZN40_INTERNAL_e6442bfe_4_k_cu_63986a48_188304cuda3std3__442_GLOBAL__N__e6442bfe_4_k_cu_63986a48_188306ignoreE)
_ZN40_INTERNAL_e6442bfe_4_k_cu_63986a48_188304cuda3std3__442_GLOBAL__N__e6442bfe_4_k_cu_63986a48_188306ignoreE:
	.zero		1
	.type		_ZN40_INTERNAL_e6442bfe_4_k_cu_63986a48_188304cute7productE,@object
	.size		_ZN40_INTERNAL_e6442bfe_4_k_cu_63986a48_188304cute7productE,(_ZN40_INTERNAL_e6442bfe_4_k_cu_63986a48_188304cuda3std3__45__cpo3endE - _ZN40_INTERNAL_e6442bfe_4_k_cu_63986a48_188304cute7productE)
_ZN40_INTERNAL_e6442bfe_4_k_cu_63986a48_188304cute7productE:
	.zero		1
	.type		_ZN40_INTERNAL_e6442bfe_4_k_cu_63986a48_188304cuda3std3__45__cpo3endE,@object
	.size		_ZN40_INTERNAL_e6442bfe_4_k_cu_63986a48_188304cuda3std3__45__cpo3endE,(_ZN40_INTERNAL_e6442bfe_4_k_cu_63986a48_188304cuda3std3__419piecewise_constructE - _ZN40_INTERNAL_e6442bfe_4_k_cu_63986a48_188304cuda3std3__45__cpo3endE)
_ZN40_INTERNAL_e6442bfe_4_k_cu_63986a48_188304cuda3std3__45__cpo3endE:
	.zero		1
	.type		_ZN40_INTERNAL_e6442bfe_4_k_cu_63986a48_188304cuda3std3__419piecewise_constructE,@object
	.size		_ZN40_INTERNAL_e6442bfe_4_k_cu_63986a48_188304cuda3std3__419piecewise_constructE,(_ZN40_INTERNAL_e6442bfe_4_k_cu_63986a48_188304cuda3std3__45__cpo4cendE - _ZN40_INTERNAL_e6442bfe_4_k_cu_63986a48_188304cuda3std3__419piecewise_constructE)
_ZN40_INTERNAL_e6442bfe_4_k_cu_63986a48_188304cuda3std3__419piecewise_constructE:
	.zero		1
	.type		_ZN40_INTERNAL_e6442bfe_4_k_cu_63986a48_188304cuda3std3__45__cpo4cendE,@object
	.size		_ZN40_INTERNAL_e6442bfe_4_k_cu_63986a48_188304cuda3std3__45__cpo4cendE,(_ZN40_INTERNAL_e6442bfe_4_k_cu_63986a48_188304cuda3std6ranges3__45__cpo4swapE - _ZN40_INTERNAL_e6442bfe_4_k_cu_63986a48_188304cuda3std3__45__cpo4cendE)
_ZN40_INTERNAL_e6442bfe_4_k_cu_63986a48_188304cuda3std3__45__cpo4cendE:
	.zero		1
	.type		_ZN40_INTERNAL_e6442bfe_4_k_cu_63986a48_188304cuda3std6ranges3__45__cpo4swapE,@object
	.size		_ZN40_INTERNAL_e6442bfe_4_k_cu_63986a48_188304cuda3std6ranges3__45__cpo4swapE,(.L_10 - _ZN40_INTERNAL_e6442bfe_4_k_cu_63986a48_188304cuda3std6ranges3__45__cpo4swapE)
_ZN40_INTERNAL_e6442bfe_4_k_cu_63986a48_188304cuda3std6ranges3__45__cpo4swapE:
	.zero		1
.L_10:


//--------------------- .nv.constant0._ZN7cutlass13device_kernelINS_4gemm6kernel13GemmUniversalIN4cute5tupleIJiiiiEEENS1_10collective13CollectiveMmaINS1_35MainloopSm100TmaUmmaWarpSpecializedILi4ELi2ELi4ENS5_IJNS4_1CILi1EEESB_SB_EEEEENS5_IJNSA_ILi64EEENSA_ILi256EEESE_EEENS_6half_tENS5_IJlSB_lEEESH_SI_NS4_8TiledMMAINS4_8MMA_AtomIJNS4_20SM100_MMA_F16BF16_SSISH_SH_fLi64ELi256ELNS4_4UMMA5MajorE0ELSN_0ELNSM_7ScaleInE0ELSO_0EEEEEENS4_6LayoutISC_NS5_IJNSA_ILi0EEESS_SS_EEEEENS5_IJNS4_10UnderscoreESV_SV_EEEEENS4_13SM90_TMA_LOADENS4_14ComposedLayoutINS4_7SwizzleILi3ELi4ELi3EEENS4_18smem_ptr_flag_bitsILi16EEENSR_INS5_IJNSA_ILi8EEESE_EEENS5_IJSE_SB_EEEEEEEvNS4_8identityESY_S18_vS19_EENS_8epilogue10collective18CollectiveEpilogueINS1B_23Sm100TmaWarpSpecializedILi4ELi2ELi32ELb1ELb0EEEJSG_NS5_IJNSR_ISE_SB_EES1G_EEESH_SI_SH_SI_NS1B_6fusion15FusionCallbacksIS1F_NS1I_17LinearCombinationISH_fSH_fLNS_15FloatRoundStyleE2EEESG_S1H_JEEENS4_5SM1004TMEM4LOAD26SM100_TMEM_LOAD_16dp256b8xESY_S18_NS4_17SM75_U32x4_LDSM_NENS4_14SM90_TMA_STOREES18_NS4_17SM90_U32x4_STSM_NENS4_39AutoVectorizingCopyWithAssumedAlignmentILi128EEEEEEvvEEEEvNT_6ParamsE --------------------------
	.section	.nv.constant0._ZN7cutlass13device_kernelINS_4gemm6kernel13GemmUniversalIN4cute5tupleIJiiiiEEENS1_10collective13CollectiveMmaINS1_35MainloopSm100TmaUmmaWarpSpecializedILi4ELi2ELi4ENS5_IJNS4_1CILi1EEESB_SB_EEEEENS5_IJNSA_ILi64EEENSA_ILi256EEESE_EEENS_6half_tENS5_IJlSB_lEEESH_SI_NS4_8TiledMMAINS4_8MMA_AtomIJNS4_20SM100_MMA_F16BF16_SSISH_SH_fLi64ELi256ELNS4_4UMMA5MajorE0ELSN_0ELNSM_7ScaleInE0ELSO_0EEEEEENS4_6LayoutISC_NS5_IJNSA_ILi0EEESS_SS_EEEEENS5_IJNS4_10UnderscoreESV_SV_EEEEENS4_13SM90_TMA_LOADENS4_14ComposedLayoutINS4_7SwizzleILi3ELi4ELi3EEENS4_18smem_ptr_flag_bitsILi16EEENSR_INS5_IJNSA_ILi8EEESE_EEENS5_IJSE_SB_EEEEEEEvNS4_8identityESY_S18_vS19_EENS_8epilogue10collective18CollectiveEpilogueINS1B_23Sm100TmaWarpSpecializedILi4ELi2ELi32ELb1ELb0EEEJSG_NS5_IJNSR_ISE_SB_EES1G_EEESH_SI_SH_SI_NS1B_6fusion15FusionCallbacksIS1F_NS1I_17LinearCombinationISH_fSH_fLNS_15FloatRoundStyleE2EEESG_S1H_JEEENS4_5SM1004TMEM4LOAD26SM100_TMEM_LOAD_16dp256b8xESY_S18_NS4_17SM75_U32x4_LDSM_NENS4_14SM90_TMA_STOREES18_NS4_17SM90_U32x4_STSM_NENS4_39AutoVectorizingCopyWithAssumedAlignmentILi128EEEEEEvvEEEEvNT_6ParamsE,"a",@progbits
	.sectionflags	@""
	.align	4
.nv.constant0._ZN7cutlass13device_kernelINS_4gemm6kernel13GemmUniversalIN4cute5tupleIJiiiiEEENS1_10collective13CollectiveMmaINS1_35MainloopSm100TmaUmmaWarpSpecializedILi4ELi2ELi4ENS5_IJNS4_1CILi1EEESB_SB_EEEEENS5_IJNSA_ILi64EEENSA_ILi256EEESE_EEENS_6half_tENS5_IJlSB_lEEESH_SI_NS4_8TiledMMAINS4_8MMA_AtomIJNS4_20SM100_MMA_F16BF16_SSISH_SH_fLi64ELi256ELNS4_4UMMA5MajorE0ELSN_0ELNSM_7ScaleInE0ELSO_0EEEEEENS4_6LayoutISC_NS5_IJNSA_ILi0EEESS_SS_EEEEENS5_IJNS4_10UnderscoreESV_SV_EEEEENS4_13SM90_TMA_LOADENS4_14ComposedLayoutINS4_7SwizzleILi3ELi4ELi3EEENS4_18smem_ptr_flag_bitsILi16EEENSR_INS5_IJNSA_ILi8EEESE_EEENS5_IJSE_SB_EEEEEEEvNS4_8identityESY_S18_vS19_EENS_8epilogue10collective18CollectiveEpilogueINS1B_23Sm100TmaWarpSpecializedILi4ELi2ELi32ELb1ELb0EEEJSG_NS5_IJNSR_ISE_SB_EES1G_EEESH_SI_SH_SI_NS1B_6fusion15FusionCallbacksIS1F_NS1I_17LinearCombinationISH_fSH_fLNS_15FloatRoundStyleE2EEESG_S1H_JEEENS4_5SM1004TMEM4LOAD26SM100_TMEM_LOAD_16dp256b8xESY_S18_NS4_17SM75_U32x4_LDSM_NENS4_14SM90_TMA_STOREES18_NS4_17SM90_U32x4_STSM_NENS4_39AutoVectorizingCopyWithAssumedAlignmentILi128EEEEEEvvEEEEvNT_6ParamsE:
	.zero		2944


//--------------------- SYMBOLS --------------------------

	.type		.nv.reservedSmem.offset0,@object
	.size		.nv.reservedSmem.offset0,0x4
	.type		.nv.reservedSmem.cap,@object
	.size		.nv.reservedSmem.cap,0x4
	.type		__assertfail,@function
